//
// Generated by NVIDIA NVVM Compiler
//
// Compiler Build ID: CL-36424714
// Cuda compilation tools, release 13.0, V13.0.88
// Based on NVVM 20.0.0
//

.version 9.0
.target sm_100
.address_size 64

	// .globl	_Z17calculateMovementPdS_S_S_S_S_S_i
.extern .func  (.param .b32 func_retval0) vprintf
(
	.param .b64 vprintf_param_0,
	.param .b64 vprintf_param_1
)
;
.func  (.param .b64 func_retval0) __internal_accurate_pow
(
	.param .b64 __internal_accurate_pow_param_0,
	.param .b64 __internal_accurate_pow_param_1
)
;
.global .align 8 .f64 G = 0d3DD2584C222C163E;
.global .align 8 .f64 THETA;
.global .align 4 .u32 stackSize = 24;
.global .align 4 .u32 blockSize = 256;
.global .align 4 .u32 pPointer;
.global .align 4 .u32 deltaTime = 1;
.global .align 4 .u32 error;
.global .align 4 .u32 h;
// _ZZ11boundingBoxPdS_iS_S_S_S_PiE9leftCache has been demoted
// _ZZ11boundingBoxPdS_iS_S_S_S_PiE10rightCache has been demoted
// _ZZ11boundingBoxPdS_iS_S_S_S_PiE7upCache has been demoted
// _ZZ11boundingBoxPdS_iS_S_S_S_PiE9downCache has been demoted
.global .align 1 .b8 $str[53] = {10, 10, 66, 111, 117, 110, 100, 105, 110, 103, 32, 98, 111, 120, 58, 32, 117, 112, 58, 32, 37, 101, 44, 100, 111, 119, 110, 58, 32, 37, 101, 44, 108, 101, 102, 116, 58, 32, 37, 101, 44, 114, 105, 103, 104, 116, 58, 32, 37, 101, 10, 10};
.global .align 1 .b8 $str$1[28] = {10, 78, 111, 110, 32, 104, 111, 32, 115, 112, 97, 122, 105, 111, 32, 100, 105, 115, 112, 111, 110, 105, 98, 105, 108, 101, 10};

.visible .entry _Z17calculateMovementPdS_S_S_S_S_S_i(
	.param .u64 .ptr .align 1 _Z17calculateMovementPdS_S_S_S_S_S_i_param_0,
	.param .u64 .ptr .align 1 _Z17calculateMovementPdS_S_S_S_S_S_i_param_1,
	.param .u64 .ptr .align 1 _Z17calculateMovementPdS_S_S_S_S_S_i_param_2,
	.param .u64 .ptr .align 1 _Z17calculateMovementPdS_S_S_S_S_S_i_param_3,
	.param .u64 .ptr .align 1 _Z17calculateMovementPdS_S_S_S_S_S_i_param_4,
	.param .u64 .ptr .align 1 _Z17calculateMovementPdS_S_S_S_S_S_i_param_5,
	.param .u64 .ptr .align 1 _Z17calculateMovementPdS_S_S_S_S_S_i_param_6,
	.param .u32 _Z17calculateMovementPdS_S_S_S_S_S_i_param_7
)
{
	.reg .pred 	%p<2>;
	.reg .b32 	%r<6>;
	.reg .b64 	%rd<25>;
	.reg .b64 	%fd<17>;

	ld.param.u64 	%rd2, [_Z17calculateMovementPdS_S_S_S_S_S_i_param_1];
	ld.param.u64 	%rd4, [_Z17calculateMovementPdS_S_S_S_S_S_i_param_3];
	ld.param.u64 	%rd5, [_Z17calculateMovementPdS_S_S_S_S_S_i_param_4];
	ld.param.u64 	%rd6, [_Z17calculateMovementPdS_S_S_S_S_S_i_param_5];
	ld.param.u64 	%rd7, [_Z17calculateMovementPdS_S_S_S_S_S_i_param_6];
	ld.param.u32 	%r2, [_Z17calculateMovementPdS_S_S_S_S_S_i_param_7];
	mov.u32 	%r3, %tid.x;
	mov.u32 	%r4, %ntid.x;
	mov.u32 	%r5, %ctaid.x;
	mad.lo.s32 	%r1, %r4, %r5, %r3;
	setp.ge.s32 	%p1, %r1, %r2;
	@%p1 bra 	$L__BB0_2;
	ld.param.u64 	%rd24, [_Z17calculateMovementPdS_S_S_S_S_S_i_param_2];
	ld.param.u64 	%rd23, [_Z17calculateMovementPdS_S_S_S_S_S_i_param_0];
	cvta.to.global.u64 	%rd8, %rd6;
	cvta.to.global.u64 	%rd9, %rd23;
	cvta.to.global.u64 	%rd10, %rd7;
	cvta.to.global.u64 	%rd11, %rd2;
	cvta.to.global.u64 	%rd12, %rd24;
	cvta.to.global.u64 	%rd13, %rd4;
	cvta.to.global.u64 	%rd14, %rd5;
	mul.wide.s32 	%rd15, %r1, 8;
	add.s64 	%rd16, %rd8, %rd15;
	ld.global.f64 	%fd1, [%rd16];
	add.s64 	%rd17, %rd9, %rd15;
	ld.global.f64 	%fd2, [%rd17];
	add.f64 	%fd3, %fd1, %fd2;
	st.global.f64 	[%rd17], %fd3;
	add.s64 	%rd18, %rd10, %rd15;
	ld.global.f64 	%fd4, [%rd18];
	add.s64 	%rd19, %rd11, %rd15;
	ld.global.f64 	%fd5, [%rd19];
	add.f64 	%fd6, %fd4, %fd5;
	st.global.f64 	[%rd19], %fd6;
	add.s64 	%rd20, %rd12, %rd15;
	ld.global.f64 	%fd7, [%rd20];
	rcp.rn.f64 	%fd8, %fd7;
	add.s64 	%rd21, %rd13, %rd15;
	ld.global.f64 	%fd9, [%rd21];
	ld.global.f64 	%fd10, [%rd16];
	fma.rn.f64 	%fd11, %fd8, %fd9, %fd10;
	st.global.f64 	[%rd16], %fd11;
	ld.global.f64 	%fd12, [%rd20];
	rcp.rn.f64 	%fd13, %fd12;
	add.s64 	%rd22, %rd14, %rd15;
	ld.global.f64 	%fd14, [%rd22];
	ld.global.f64 	%fd15, [%rd18];
	fma.rn.f64 	%fd16, %fd13, %fd14, %fd15;
	st.global.f64 	[%rd18], %fd16;
$L__BB0_2:
	ret;

}
	// .globl	_Z14calculateForcePiPdS0_S0_iiS0_S0_S0_S0_
.visible .entry _Z14calculateForcePiPdS0_S0_iiS0_S0_S0_S0_(
	.param .u64 .ptr .align 1 _Z14calculateForcePiPdS0_S0_iiS0_S0_S0_S0__param_0,
	.param .u64 .ptr .align 1 _Z14calculateForcePiPdS0_S0_iiS0_S0_S0_S0__param_1,
	.param .u64 .ptr .align 1 _Z14calculateForcePiPdS0_S0_iiS0_S0_S0_S0__param_2,
	.param .u64 .ptr .align 1 _Z14calculateForcePiPdS0_S0_iiS0_S0_S0_S0__param_3,
	.param .u32 _Z14calculateForcePiPdS0_S0_iiS0_S0_S0_S0__param_4,
	.param .u32 _Z14calculateForcePiPdS0_S0_iiS0_S0_S0_S0__param_5,
	.param .u64 .ptr .align 1 _Z14calculateForcePiPdS0_S0_iiS0_S0_S0_S0__param_6,
	.param .u64 .ptr .align 1 _Z14calculateForcePiPdS0_S0_iiS0_S0_S0_S0__param_7,
	.param .u64 .ptr .align 1 _Z14calculateForcePiPdS0_S0_iiS0_S0_S0_S0__param_8,
	.param .u64 .ptr .align 1 _Z14calculateForcePiPdS0_S0_iiS0_S0_S0_S0__param_9
)
{
	.reg .pred 	%p<58>;
	.reg .b32 	%r<93>;
	.reg .b32 	%f<3>;
	.reg .b64 	%rd<61>;
	.reg .b64 	%fd<88>;

	ld.param.u64 	%rd17, [_Z14calculateForcePiPdS0_S0_iiS0_S0_S0_S0__param_0];
	ld.param.u64 	%rd10, [_Z14calculateForcePiPdS0_S0_iiS0_S0_S0_S0__param_1];
	ld.param.u64 	%rd11, [_Z14calculateForcePiPdS0_S0_iiS0_S0_S0_S0__param_2];
	ld.param.u64 	%rd12, [_Z14calculateForcePiPdS0_S0_iiS0_S0_S0_S0__param_3];
	ld.param.u32 	%r92, [_Z14calculateForcePiPdS0_S0_iiS0_S0_S0_S0__param_4];
	ld.param.u32 	%r36, [_Z14calculateForcePiPdS0_S0_iiS0_S0_S0_S0__param_5];
	ld.param.u64 	%rd13, [_Z14calculateForcePiPdS0_S0_iiS0_S0_S0_S0__param_6];
	ld.param.u64 	%rd14, [_Z14calculateForcePiPdS0_S0_iiS0_S0_S0_S0__param_7];
	ld.param.u64 	%rd15, [_Z14calculateForcePiPdS0_S0_iiS0_S0_S0_S0__param_8];
	ld.param.u64 	%rd16, [_Z14calculateForcePiPdS0_S0_iiS0_S0_S0_S0__param_9];
	cvta.to.global.u64 	%rd1, %rd17;
	cvta.to.global.u64 	%rd2, %rd12;
	cvta.to.global.u64 	%rd3, %rd11;
	cvta.to.global.u64 	%rd4, %rd10;
	mov.u32 	%r37, %tid.x;
	mov.u32 	%r38, %ntid.x;
	mov.u32 	%r39, %ctaid.x;
	mad.lo.s32 	%r1, %r38, %r39, %r37;
	setp.ge.s32 	%p3, %r1, %r36;
	@%p3 bra 	$L__BB1_41;
	cvta.to.global.u64 	%rd18, %rd13;
	cvta.to.global.u64 	%rd19, %rd14;
	cvta.to.global.u64 	%rd20, %rd16;
	cvta.to.global.u64 	%rd21, %rd15;
	ld.global.f64 	%fd30, [%rd20];
	ld.global.f64 	%fd31, [%rd21];
	sub.f64 	%fd1, %fd30, %fd31;
	mul.wide.s32 	%rd22, %r1, 8;
	add.s64 	%rd5, %rd18, %rd22;
	ld.global.f64 	%fd84, [%rd5];
	add.s64 	%rd6, %rd19, %rd22;
	ld.global.f64 	%fd85, [%rd6];
	add.s64 	%rd23, %rd4, %rd22;
	ld.global.f64 	%fd4, [%rd23];
	add.s64 	%rd24, %rd3, %rd22;
	ld.global.f64 	%fd5, [%rd24];
	add.s64 	%rd25, %rd2, %rd22;
	ld.global.f64 	%fd6, [%rd25];
	setp.ne.s32 	%p4, %r92, -1;
	@%p4 bra 	$L__BB1_4;
	mov.b32 	%r81, 1;
$L__BB1_3:
	mul.wide.s32 	%rd26, %r81, 4;
	xor.b64  	%rd27, %rd26, -4;
	add.s64 	%rd28, %rd1, %rd27;
	ld.global.u32 	%r92, [%rd28];
	add.s32 	%r8, %r81, 1;
	setp.lt.u32 	%p5, %r81, 3;
	setp.eq.s32 	%p6, %r92, -1;
	and.pred  	%p7, %p5, %p6;
	mov.u32 	%r81, %r8;
	@%p7 bra 	$L__BB1_3;
$L__BB1_4:
	setp.eq.s32 	%p8, %r92, -1;
	@%p8 bra 	$L__BB1_40;
	mov.f64 	%fd32, 0d4000000000000000;
	{
	.reg .b32 %temp; 
	mov.b64 	{%temp, %r3}, %fd32;
	}
	and.b32  	%r4, %r3, 2146435072;
	setp.eq.s32 	%p9, %r4, 1062207488;
	setp.lt.s32 	%p10, %r3, 0;
	selp.b32 	%r5, 0, 2146435072, %p10;
	and.b32  	%r42, %r3, 2147483647;
	setp.ne.s32 	%p11, %r42, 1071644672;
	and.pred  	%p1, %p9, %p11;
	mul.f64 	%fd7, %fd6, 0d3DD2584C222C163E;
	mov.u32 	%r91, %r92;
$L__BB1_6:
	mov.u32 	%r10, %r91;
	setp.ne.s32 	%p12, %r92, %r10;
	@%p12 bra 	$L__BB1_14;
	mul.wide.s32 	%rd36, %r92, 4;
	add.s64 	%rd7, %rd1, %rd36;
	ld.global.u32 	%r90, [%rd7];
	setp.ne.s32 	%p26, %r90, -1;
	@%p26 bra 	$L__BB1_11;
	ld.global.u32 	%r90, [%rd7+-4];
	setp.ne.s32 	%p27, %r90, -1;
	@%p27 bra 	$L__BB1_11;
	ld.global.u32 	%r90, [%rd7+-8];
	setp.ne.s32 	%p28, %r90, -1;
	@%p28 bra 	$L__BB1_11;
	ld.global.u32 	%r90, [%rd7+-12];
	setp.eq.s32 	%p29, %r90, -1;
	@%p29 bra 	$L__BB1_40;
$L__BB1_11:
	ld.param.u64 	%rd57, [_Z14calculateForcePiPdS0_S0_iiS0_S0_S0_S0__param_1];
	setp.lt.s32 	%p30, %r3, 0;
	setp.eq.s32 	%p31, %r4, 1062207488;
	cvta.to.global.u64 	%rd37, %rd57;
	mul.wide.s32 	%rd38, %r90, 8;
	add.s64 	%rd39, %rd37, %rd38;
	ld.global.f64 	%fd33, [%rd39];
	sub.f64 	%fd10, %fd4, %fd33;
	{
	.reg .b32 %temp; 
	mov.b64 	{%temp, %r28}, %fd10;
	}
	abs.f64 	%fd11, %fd10;
	{ // callseq 0, 0
	.param .b64 param0;
	st.param.f64 	[param0], %fd11;
	.param .b64 param1;
	st.param.f64 	[param1], 0d4000000000000000;
	.param .b64 retval0;
	call.uni (retval0), 
	__internal_accurate_pow, 
	(
	param0, 
	param1
	);
	ld.param.f64 	%fd34, [retval0];
	} // callseq 0
	setp.lt.s32 	%p33, %r28, 0;
	neg.f64 	%fd36, %fd34;
	selp.f64 	%fd37, %fd36, %fd34, %p31;
	selp.f64 	%fd38, %fd37, %fd34, %p33;
	setp.eq.f64 	%p34, %fd10, 0d0000000000000000;
	selp.b32 	%r55, %r28, 0, %p31;
	or.b32  	%r56, %r55, 2146435072;
	selp.b32 	%r57, %r56, %r55, %p30;
	mov.b32 	%r58, 0;
	mov.b64 	%fd39, {%r58, %r57};
	selp.f64 	%fd82, %fd39, %fd38, %p34;
	add.f64 	%fd40, %fd10, 0d4000000000000000;
	{
	.reg .b32 %temp; 
	mov.b64 	{%temp, %r59}, %fd40;
	}
	and.b32  	%r60, %r59, 2146435072;
	setp.ne.s32 	%p35, %r60, 2146435072;
	@%p35 bra 	$L__BB1_28;
	setp.num.f64 	%p36, %fd10, %fd10;
	@%p36 bra 	$L__BB1_26;
	mov.f64 	%fd41, 0d4000000000000000;
	add.rn.f64 	%fd82, %fd10, %fd41;
	bra.uni 	$L__BB1_28;
$L__BB1_14:
	mul.wide.s32 	%rd29, %r10, 4;
	add.s64 	%rd8, %rd1, %rd29;
	ld.global.u32 	%r44, [%rd8];
	setp.eq.s32 	%p14, %r44, %r92;
	mov.b32 	%r84, 0;
	mov.pred 	%p57, 0;
	@%p14 bra 	$L__BB1_18;
	ld.global.u32 	%r46, [%rd8+-4];
	setp.eq.s32 	%p16, %r46, %r92;
	mov.b32 	%r84, 1;
	@%p16 bra 	$L__BB1_18;
	ld.global.u32 	%r48, [%rd8+-8];
	setp.eq.s32 	%p18, %r48, %r92;
	mov.b32 	%r84, 2;
	@%p18 bra 	$L__BB1_18;
	ld.global.u32 	%r51, [%rd8+-12];
	setp.ne.s32 	%p20, %r51, %r92;
	mov.b32 	%r85, 4;
	mov.b32 	%r84, 3;
	mov.pred 	%p57, -1;
	@%p20 bra 	$L__BB1_20;
$L__BB1_18:
	not.pred 	%p21, %p57;
	mov.u32 	%r85, %r84;
	mov.u32 	%r92, %r10;
	@%p21 bra 	$L__BB1_20;
	ld.global.u32 	%r91, [%rd8+-16];
	mov.u32 	%r92, %r10;
	bra.uni 	$L__BB1_39;
$L__BB1_20:
	not.b32 	%r52, %r85;
	add.s32 	%r53, %r92, %r52;
	mul.wide.s32 	%rd30, %r53, 4;
	add.s64 	%rd31, %rd1, %rd30;
	ld.global.u32 	%r90, [%rd31];
	setp.gt.u32 	%p22, %r85, 1;
	@%p22 bra 	$L__BB1_24;
	add.s32 	%r87, %r85, 2;
$L__BB1_22:
	setp.ne.s32 	%p23, %r90, -1;
	@%p23 bra 	$L__BB1_11;
	sub.s32 	%r54, %r92, %r87;
	mul.wide.s32 	%rd32, %r54, 4;
	add.s64 	%rd33, %rd1, %rd32;
	ld.global.u32 	%r90, [%rd33];
	add.s32 	%r87, %r87, 1;
	setp.ne.s32 	%p24, %r87, 4;
	@%p24 bra 	$L__BB1_22;
$L__BB1_24:
	setp.ne.s32 	%p25, %r90, -1;
	@%p25 bra 	$L__BB1_11;
	mul.wide.s32 	%rd34, %r92, 4;
	add.s64 	%rd35, %rd1, %rd34;
	ld.global.u32 	%r91, [%rd35+-16];
	bra.uni 	$L__BB1_39;
$L__BB1_26:
	setp.neu.f64 	%p37, %fd11, 0d7FF0000000000000;
	@%p37 bra 	$L__BB1_28;
	or.b32  	%r61, %r5, -2147483648;
	selp.b32 	%r62, %r61, %r5, %p1;
	selp.b32 	%r63, %r62, %r5, %p33;
	mov.b32 	%r64, 0;
	mov.b64 	%fd82, {%r64, %r63};
$L__BB1_28:
	ld.param.u64 	%rd58, [_Z14calculateForcePiPdS0_S0_iiS0_S0_S0_S0__param_2];
	cvta.to.global.u64 	%rd40, %rd58;
	mul.wide.s32 	%rd41, %r90, 8;
	add.s64 	%rd42, %rd40, %rd41;
	ld.global.f64 	%fd42, [%rd42];
	sub.f64 	%fd16, %fd5, %fd42;
	{
	.reg .b32 %temp; 
	mov.b64 	{%temp, %r29}, %fd16;
	}
	abs.f64 	%fd17, %fd16;
	{ // callseq 1, 0
	.param .b64 param0;
	st.param.f64 	[param0], %fd17;
	.param .b64 param1;
	st.param.f64 	[param1], 0d4000000000000000;
	.param .b64 retval0;
	call.uni (retval0), 
	__internal_accurate_pow, 
	(
	param0, 
	param1
	);
	ld.param.f64 	%fd43, [retval0];
	} // callseq 1
	setp.lt.s32 	%p42, %r29, 0;
	neg.f64 	%fd45, %fd43;
	selp.f64 	%fd46, %fd45, %fd43, %p31;
	selp.f64 	%fd47, %fd46, %fd43, %p42;
	setp.eq.f64 	%p43, %fd16, 0d0000000000000000;
	selp.b32 	%r65, %r29, 0, %p31;
	or.b32  	%r66, %r65, 2146435072;
	selp.b32 	%r67, %r66, %r65, %p30;
	mov.b32 	%r68, 0;
	mov.b64 	%fd48, {%r68, %r67};
	selp.f64 	%fd83, %fd48, %fd47, %p43;
	add.f64 	%fd49, %fd16, 0d4000000000000000;
	{
	.reg .b32 %temp; 
	mov.b64 	{%temp, %r69}, %fd49;
	}
	and.b32  	%r70, %r69, 2146435072;
	setp.ne.s32 	%p44, %r70, 2146435072;
	@%p44 bra 	$L__BB1_33;
	setp.num.f64 	%p45, %fd16, %fd16;
	@%p45 bra 	$L__BB1_31;
	mov.f64 	%fd50, 0d4000000000000000;
	add.rn.f64 	%fd83, %fd16, %fd50;
	bra.uni 	$L__BB1_33;
$L__BB1_31:
	setp.neu.f64 	%p46, %fd17, 0d7FF0000000000000;
	@%p46 bra 	$L__BB1_33;
	or.b32  	%r71, %r5, -2147483648;
	selp.b32 	%r72, %r71, %r5, %p1;
	selp.b32 	%r73, %r72, %r5, %p42;
	mov.b32 	%r74, 0;
	mov.b64 	%fd83, {%r74, %r73};
$L__BB1_33:
	setp.eq.f64 	%p48, %fd16, 0d3FF0000000000000;
	selp.f64 	%fd51, 0d3FF0000000000000, %fd83, %p48;
	setp.eq.f64 	%p49, %fd10, 0d3FF0000000000000;
	selp.f64 	%fd52, 0d3FF0000000000000, %fd82, %p49;
	add.f64 	%fd53, %fd52, %fd51;
	cvt.rn.f32.f64 	%f2, %fd53;
	sqrt.rn.f32 	%f1, %f2;
	setp.neu.f32 	%p50, %f1, 0f00000000;
	@%p50 bra 	$L__BB1_35;
	mul.wide.s32 	%rd55, %r90, 4;
	add.s64 	%rd56, %rd1, %rd55;
	ld.global.u32 	%r91, [%rd56];
	mov.u32 	%r92, %r90;
	bra.uni 	$L__BB1_39;
$L__BB1_35:
	setp.ge.s32 	%p51, %r90, %r36;
	@%p51 bra 	$L__BB1_37;
	ld.param.u64 	%rd60, [_Z14calculateForcePiPdS0_S0_iiS0_S0_S0_S0__param_3];
	cvt.f64.f32 	%fd72, %f1;
	mul.f64 	%fd73, %fd72, %fd72;
	mul.f64 	%fd74, %fd73, %fd72;
	cvta.to.global.u64 	%rd50, %rd60;
	mul.wide.s32 	%rd51, %r90, 8;
	add.s64 	%rd52, %rd50, %rd51;
	ld.global.f64 	%fd75, [%rd52];
	mul.f64 	%fd76, %fd7, %fd75;
	div.rn.f64 	%fd77, %fd76, %fd74;
	mul.f64 	%fd78, %fd10, %fd77;
	sub.f64 	%fd84, %fd84, %fd78;
	mul.f64 	%fd79, %fd16, %fd77;
	sub.f64 	%fd85, %fd85, %fd79;
	mul.wide.s32 	%rd53, %r90, 4;
	add.s64 	%rd54, %rd1, %rd53;
	ld.global.u32 	%r91, [%rd54];
	mov.u32 	%r92, %r90;
	bra.uni 	$L__BB1_39;
$L__BB1_37:
	mul.wide.s32 	%rd43, %r90, 4;
	add.s64 	%rd9, %rd1, %rd43;
	ld.global.u32 	%r75, [%rd9+-20];
	cvt.rn.f64.s32 	%fd54, %r75;
	{
	.reg .b32 %temp; 
	mov.b64 	{%temp, %r76}, %fd54;
	}
	shr.u32 	%r77, %r76, 20;
	and.b32  	%r78, %r77, 2047;
	add.s32 	%r79, %r78, -1012;
	mov.b64 	%rd44, %fd54;
	shl.b64 	%rd45, %rd44, %r79;
	setp.eq.s64 	%p53, %rd45, -9223372036854775808;
	{ // callseq 2, 0
	.param .b64 param0;
	st.param.f64 	[param0], 0d4000000000000000;
	.param .b64 param1;
	st.param.f64 	[param1], %fd54;
	.param .b64 retval0;
	call.uni (retval0), 
	__internal_accurate_pow, 
	(
	param0, 
	param1
	);
	ld.param.f64 	%fd55, [retval0];
	} // callseq 2
	neg.f64 	%fd57, %fd55;
	selp.f64 	%fd58, %fd57, %fd55, %p53;
	selp.f64 	%fd59, %fd58, %fd55, %p30;
	setp.eq.s32 	%p54, %r75, 0;
	selp.f64 	%fd60, 0d3FF0000000000000, %fd59, %p54;
	div.rn.f64 	%fd61, %fd1, %fd60;
	cvt.f64.f32 	%fd62, %f1;
	div.rn.f64 	%fd63, %fd61, %fd62;
	setp.geu.f64 	%p55, %fd63, 0d0000000000000000;
	mov.u32 	%r91, %r90;
	mov.u32 	%r92, %r90;
	@%p55 bra 	$L__BB1_39;
	ld.param.u64 	%rd59, [_Z14calculateForcePiPdS0_S0_iiS0_S0_S0_S0__param_3];
	cvt.f64.f32 	%fd64, %f1;
	mul.f64 	%fd65, %fd64, %fd64;
	mul.f64 	%fd66, %fd65, %fd64;
	cvta.to.global.u64 	%rd47, %rd59;
	mul.wide.s32 	%rd48, %r90, 8;
	add.s64 	%rd49, %rd47, %rd48;
	ld.global.f64 	%fd67, [%rd49];
	mul.f64 	%fd68, %fd7, %fd67;
	div.rn.f64 	%fd69, %fd68, %fd66;
	mul.f64 	%fd70, %fd10, %fd69;
	sub.f64 	%fd84, %fd84, %fd70;
	mul.f64 	%fd71, %fd16, %fd69;
	sub.f64 	%fd85, %fd85, %fd71;
	ld.global.u32 	%r91, [%rd9+-16];
	mov.u32 	%r92, %r90;
$L__BB1_39:
	setp.ne.s32 	%p56, %r91, -1;
	@%p56 bra 	$L__BB1_6;
$L__BB1_40:
	st.global.f64 	[%rd5], %fd84;
	st.global.f64 	[%rd6], %fd85;
$L__BB1_41:
	ret;

}
	// .globl	_Z15initialPositionPdS_S_S_dd
.visible .entry _Z15initialPositionPdS_S_S_dd(
	.param .u64 .ptr .align 1 _Z15initialPositionPdS_S_S_dd_param_0,
	.param .u64 .ptr .align 1 _Z15initialPositionPdS_S_S_dd_param_1,
	.param .u64 .ptr .align 1 _Z15initialPositionPdS_S_S_dd_param_2,
	.param .u64 .ptr .align 1 _Z15initialPositionPdS_S_S_dd_param_3,
	.param .f64 _Z15initialPositionPdS_S_S_dd_param_4,
	.param .f64 _Z15initialPositionPdS_S_S_dd_param_5
)
{
	.reg .b64 	%rd<9>;
	.reg .b64 	%fd<3>;

	ld.param.u64 	%rd1, [_Z15initialPositionPdS_S_S_dd_param_0];
	ld.param.u64 	%rd2, [_Z15initialPositionPdS_S_S_dd_param_1];
	ld.param.u64 	%rd3, [_Z15initialPositionPdS_S_S_dd_param_2];
	ld.param.u64 	%rd4, [_Z15initialPositionPdS_S_S_dd_param_3];
	ld.param.f64 	%fd1, [_Z15initialPositionPdS_S_S_dd_param_4];
	ld.param.f64 	%fd2, [_Z15initialPositionPdS_S_S_dd_param_5];
	cvta.to.global.u64 	%rd5, %rd4;
	cvta.to.global.u64 	%rd6, %rd3;
	cvta.to.global.u64 	%rd7, %rd2;
	cvta.to.global.u64 	%rd8, %rd1;
	st.global.f64 	[%rd8], %fd2;
	st.global.f64 	[%rd7], %fd2;
	st.global.f64 	[%rd6], %fd1;
	st.global.f64 	[%rd5], %fd1;
	ret;

}
	// .globl	_Z11boundingBoxPdS_iS_S_S_S_Pi
.visible .entry _Z11boundingBoxPdS_iS_S_S_S_Pi(
	.param .u64 .ptr .align 1 _Z11boundingBoxPdS_iS_S_S_S_Pi_param_0,
	.param .u64 .ptr .align 1 _Z11boundingBoxPdS_iS_S_S_S_Pi_param_1,
	.param .u32 _Z11boundingBoxPdS_iS_S_S_S_Pi_param_2,
	.param .u64 .ptr .align 1 _Z11boundingBoxPdS_iS_S_S_S_Pi_param_3,
	.param .u64 .ptr .align 1 _Z11boundingBoxPdS_iS_S_S_S_Pi_param_4,
	.param .u64 .ptr .align 1 _Z11boundingBoxPdS_iS_S_S_S_Pi_param_5,
	.param .u64 .ptr .align 1 _Z11boundingBoxPdS_iS_S_S_S_Pi_param_6,
	.param .u64 .ptr .align 1 _Z11boundingBoxPdS_iS_S_S_S_Pi_param_7
)
{
	.reg .pred 	%p<11>;
	.reg .b32 	%r<35>;
	.reg .b32 	%f<49>;
	.reg .b64 	%rd<21>;
	.reg .b64 	%fd<13>;
	// demoted variable
	.shared .align 4 .b8 _ZZ11boundingBoxPdS_iS_S_S_S_PiE9leftCache[1024];
	// demoted variable
	.shared .align 4 .b8 _ZZ11boundingBoxPdS_iS_S_S_S_PiE10rightCache[1024];
	// demoted variable
	.shared .align 4 .b8 _ZZ11boundingBoxPdS_iS_S_S_S_PiE7upCache[1024];
	// demoted variable
	.shared .align 4 .b8 _ZZ11boundingBoxPdS_iS_S_S_S_PiE9downCache[1024];
	ld.param.u64 	%rd8, [_Z11boundingBoxPdS_iS_S_S_S_Pi_param_0];
	ld.param.u64 	%rd9, [_Z11boundingBoxPdS_iS_S_S_S_Pi_param_1];
	ld.param.u32 	%r16, [_Z11boundingBoxPdS_iS_S_S_S_Pi_param_2];
	ld.param.u64 	%rd4, [_Z11boundingBoxPdS_iS_S_S_S_Pi_param_3];
	ld.param.u64 	%rd5, [_Z11boundingBoxPdS_iS_S_S_S_Pi_param_4];
	ld.param.u64 	%rd6, [_Z11boundingBoxPdS_iS_S_S_S_Pi_param_5];
	ld.param.u64 	%rd7, [_Z11boundingBoxPdS_iS_S_S_S_Pi_param_6];
	ld.param.u64 	%rd10, [_Z11boundingBoxPdS_iS_S_S_S_Pi_param_7];
	cvta.to.global.u64 	%rd1, %rd10;
	cvta.to.global.u64 	%rd2, %rd9;
	cvta.to.global.u64 	%rd3, %rd8;
	mov.u32 	%r1, %tid.x;
	mov.u32 	%r34, %ntid.x;
	mov.u32 	%r17, %ctaid.x;
	mad.lo.s32 	%r3, %r34, %r17, %r1;
	mov.u32 	%r18, %nctaid.x;
	mul.lo.s32 	%r4, %r34, %r18;
	setp.ge.s32 	%p1, %r3, %r16;
	@%p1 bra 	$L__BB3_11;
	mul.wide.s32 	%rd11, %r3, 8;
	add.s64 	%rd12, %rd3, %rd11;
	ld.global.f64 	%fd1, [%rd12];
	cvt.rn.f32.f64 	%f45, %fd1;
	add.s64 	%rd13, %rd2, %rd11;
	ld.global.f64 	%fd2, [%rd13];
	cvt.rn.f32.f64 	%f47, %fd2;
	add.s32 	%r5, %r4, %r3;
	setp.ge.s32 	%p2, %r5, %r16;
	mov.f32 	%f46, %f45;
	mov.f32 	%f48, %f47;
	@%p2 bra 	$L__BB3_4;
	mov.u32 	%r32, %r5;
	mov.u32 	%r33, %r4;
	mov.f32 	%f48, %f47;
	mov.f32 	%f46, %f45;
$L__BB3_3:
	mul.wide.s32 	%rd14, %r32, 8;
	add.s64 	%rd15, %rd3, %rd14;
	ld.global.f64 	%fd3, [%rd15];
	cvt.rn.f32.f64 	%f15, %fd3;
	min.f32 	%f45, %f45, %f15;
	max.f32 	%f46, %f46, %f15;
	add.s64 	%rd16, %rd2, %rd14;
	ld.global.f64 	%fd4, [%rd16];
	cvt.rn.f32.f64 	%f16, %fd4;
	min.f32 	%f47, %f47, %f16;
	max.f32 	%f48, %f48, %f16;
	add.s32 	%r8, %r33, %r4;
	add.s32 	%r32, %r5, %r33;
	setp.lt.s32 	%p3, %r32, %r16;
	mov.u32 	%r33, %r8;
	@%p3 bra 	$L__BB3_3;
$L__BB3_4:
	shl.b32 	%r19, %r1, 2;
	mov.u32 	%r20, _ZZ11boundingBoxPdS_iS_S_S_S_PiE9leftCache;
	add.s32 	%r10, %r20, %r19;
	st.shared.f32 	[%r10], %f45;
	mov.u32 	%r21, _ZZ11boundingBoxPdS_iS_S_S_S_PiE10rightCache;
	add.s32 	%r11, %r21, %r19;
	st.shared.f32 	[%r11], %f46;
	mov.u32 	%r22, _ZZ11boundingBoxPdS_iS_S_S_S_PiE7upCache;
	add.s32 	%r12, %r22, %r19;
	st.shared.f32 	[%r12], %f48;
	mov.u32 	%r23, _ZZ11boundingBoxPdS_iS_S_S_S_PiE9downCache;
	add.s32 	%r13, %r23, %r19;
	st.shared.f32 	[%r13], %f47;
	bar.sync 	0;
	setp.lt.u32 	%p4, %r34, 2;
	@%p4 bra 	$L__BB3_8;
$L__BB3_5:
	shr.u32 	%r15, %r34, 1;
	setp.ge.u32 	%p5, %r1, %r15;
	add.s32 	%r24, %r15, %r3;
	setp.ge.s32 	%p6, %r24, %r16;
	or.pred  	%p7, %p5, %p6;
	@%p7 bra 	$L__BB3_7;
	ld.shared.f32 	%f17, [%r10];
	shl.b32 	%r25, %r15, 2;
	add.s32 	%r26, %r10, %r25;
	ld.shared.f32 	%f18, [%r26];
	min.f32 	%f19, %f17, %f18;
	st.shared.f32 	[%r10], %f19;
	ld.shared.f32 	%f20, [%r11];
	add.s32 	%r27, %r11, %r25;
	ld.shared.f32 	%f21, [%r27];
	max.f32 	%f22, %f20, %f21;
	st.shared.f32 	[%r11], %f22;
	ld.shared.f32 	%f23, [%r12];
	add.s32 	%r28, %r12, %r25;
	ld.shared.f32 	%f24, [%r28];
	max.f32 	%f25, %f23, %f24;
	st.shared.f32 	[%r12], %f25;
	ld.shared.f32 	%f26, [%r13];
	add.s32 	%r29, %r13, %r25;
	ld.shared.f32 	%f27, [%r29];
	min.f32 	%f28, %f26, %f27;
	st.shared.f32 	[%r13], %f28;
$L__BB3_7:
	bar.sync 	0;
	setp.gt.u32 	%p8, %r34, 3;
	mov.u32 	%r34, %r15;
	@%p8 bra 	$L__BB3_5;
$L__BB3_8:
	setp.ne.s32 	%p9, %r1, 0;
	@%p9 bra 	$L__BB3_11;
$L__BB3_9:
	atom.relaxed.global.cas.b32 	%r30, [%rd1], 0, 1;
	setp.ne.s32 	%p10, %r30, 0;
	@%p10 bra 	$L__BB3_9;
	cvta.to.global.u64 	%rd17, %rd5;
	cvta.to.global.u64 	%rd18, %rd4;
	cvta.to.global.u64 	%rd19, %rd7;
	cvta.to.global.u64 	%rd20, %rd6;
	ld.global.f64 	%fd5, [%rd20];
	cvt.rn.f32.f64 	%f29, %fd5;
	ld.shared.f32 	%f30, [_ZZ11boundingBoxPdS_iS_S_S_S_PiE9leftCache];
	min.f32 	%f31, %f29, %f30;
	cvt.f64.f32 	%fd6, %f31;
	st.global.f64 	[%rd20], %fd6;
	ld.global.f64 	%fd7, [%rd19];
	cvt.rn.f32.f64 	%f32, %fd7;
	ld.shared.f32 	%f33, [_ZZ11boundingBoxPdS_iS_S_S_S_PiE10rightCache];
	max.f32 	%f34, %f32, %f33;
	cvt.f64.f32 	%fd8, %f34;
	st.global.f64 	[%rd19], %fd8;
	ld.global.f64 	%fd9, [%rd18];
	cvt.rn.f32.f64 	%f35, %fd9;
	ld.shared.f32 	%f36, [_ZZ11boundingBoxPdS_iS_S_S_S_PiE7upCache];
	max.f32 	%f37, %f35, %f36;
	cvt.f64.f32 	%fd10, %f37;
	st.global.f64 	[%rd18], %fd10;
	ld.global.f64 	%fd11, [%rd17];
	cvt.rn.f32.f64 	%f38, %fd11;
	ld.shared.f32 	%f39, [_ZZ11boundingBoxPdS_iS_S_S_S_PiE9downCache];
	min.f32 	%f40, %f38, %f39;
	cvt.f64.f32 	%fd12, %f40;
	st.global.f64 	[%rd17], %fd12;
	atom.global.exch.b32 	%r31, [%rd1], 0;
$L__BB3_11:
	ret;

}
	// .globl	_Z19boundingBoxExpanderPdS_S_S_
.visible .entry _Z19boundingBoxExpanderPdS_S_S_(
	.param .u64 .ptr .align 1 _Z19boundingBoxExpanderPdS_S_S__param_0,
	.param .u64 .ptr .align 1 _Z19boundingBoxExpanderPdS_S_S__param_1,
	.param .u64 .ptr .align 1 _Z19boundingBoxExpanderPdS_S_S__param_2,
	.param .u64 .ptr .align 1 _Z19boundingBoxExpanderPdS_S_S__param_3
)
{
	.local .align 16 .b8 	__local_depot4[32];
	.reg .b64 	%SP;
	.reg .b64 	%SPL;
	.reg .b32 	%r<3>;
	.reg .b64 	%rd<13>;
	.reg .b64 	%fd<12>;

	mov.u64 	%SPL, __local_depot4;
	cvta.local.u64 	%SP, %SPL;
	ld.param.u64 	%rd1, [_Z19boundingBoxExpanderPdS_S_S__param_0];
	ld.param.u64 	%rd2, [_Z19boundingBoxExpanderPdS_S_S__param_1];
	ld.param.u64 	%rd3, [_Z19boundingBoxExpanderPdS_S_S__param_2];
	ld.param.u64 	%rd4, [_Z19boundingBoxExpanderPdS_S_S__param_3];
	cvta.to.global.u64 	%rd5, %rd2;
	cvta.to.global.u64 	%rd6, %rd1;
	cvta.to.global.u64 	%rd7, %rd3;
	cvta.to.global.u64 	%rd8, %rd4;
	add.u64 	%rd9, %SP, 0;
	add.u64 	%rd10, %SPL, 0;
	ld.global.f64 	%fd1, [%rd8];
	add.f64 	%fd2, %fd1, 0d3FF0000000000000;
	st.global.f64 	[%rd8], %fd2;
	ld.global.f64 	%fd3, [%rd7];
	add.f64 	%fd4, %fd3, 0dBFF0000000000000;
	st.global.f64 	[%rd7], %fd4;
	ld.global.f64 	%fd5, [%rd6];
	add.f64 	%fd6, %fd5, 0d3FF0000000000000;
	st.global.f64 	[%rd6], %fd6;
	ld.global.f64 	%fd7, [%rd5];
	add.f64 	%fd8, %fd7, 0dBFF0000000000000;
	st.global.f64 	[%rd5], %fd8;
	ld.global.f64 	%fd9, [%rd6];
	ld.global.f64 	%fd10, [%rd7];
	ld.global.f64 	%fd11, [%rd8];
	st.local.v2.f64 	[%rd10], {%fd9, %fd8};
	st.local.v2.f64 	[%rd10+16], {%fd10, %fd11};
	mov.u64 	%rd11, $str;
	cvta.global.u64 	%rd12, %rd11;
	{ // callseq 3, 0
	.param .b64 param0;
	st.param.b64 	[param0], %rd12;
	.param .b64 param1;
	st.param.b64 	[param1], %rd9;
	.param .b32 retval0;
	call.uni (retval0), 
	vprintf, 
	(
	param0, 
	param1
	);
	ld.param.b32 	%r1, [retval0];
	} // callseq 3
	ret;

}
	// .globl	_Z19calculateCenterMassPiPdS0_S0_d
.visible .entry _Z19calculateCenterMassPiPdS0_S0_d(
	.param .u64 .ptr .align 1 _Z19calculateCenterMassPiPdS0_S0_d_param_0,
	.param .u64 .ptr .align 1 _Z19calculateCenterMassPiPdS0_S0_d_param_1,
	.param .u64 .ptr .align 1 _Z19calculateCenterMassPiPdS0_S0_d_param_2,
	.param .u64 .ptr .align 1 _Z19calculateCenterMassPiPdS0_S0_d_param_3,
	.param .f64 _Z19calculateCenterMassPiPdS0_S0_d_param_4
)
{
	.reg .pred 	%p<11>;
	.reg .b32 	%r<13>;
	.reg .b64 	%rd<37>;
	.reg .b64 	%fd<53>;

	ld.param.u64 	%rd6, [_Z19calculateCenterMassPiPdS0_S0_d_param_0];
	ld.param.u64 	%rd7, [_Z19calculateCenterMassPiPdS0_S0_d_param_1];
	ld.param.u64 	%rd8, [_Z19calculateCenterMassPiPdS0_S0_d_param_2];
	ld.param.u64 	%rd9, [_Z19calculateCenterMassPiPdS0_S0_d_param_3];
	ld.param.f64 	%fd28, [_Z19calculateCenterMassPiPdS0_S0_d_param_4];
	cvta.to.global.u64 	%rd1, %rd9;
	cvta.to.global.u64 	%rd2, %rd8;
	cvta.to.global.u64 	%rd3, %rd7;
	cvta.to.global.u64 	%rd4, %rd6;
	mov.u32 	%r9, %tid.x;
	mov.u32 	%r10, %ntid.x;
	mov.u32 	%r11, %ctaid.x;
	mad.lo.s32 	%r1, %r10, %r11, %r9;
	cvt.rn.f64.s32 	%fd29, %r1;
	setp.le.f64 	%p1, %fd28, %fd29;
	@%p1 bra 	$L__BB5_15;
	mul.wide.s32 	%rd10, %r1, 4;
	add.s64 	%rd11, %rd4, %rd10;
	ld.global.u32 	%r12, [%rd11];
$L__BB5_2:
	mul.wide.s32 	%rd12, %r12, 4;
	add.s64 	%rd5, %rd4, %rd12;
	ld.global.u32 	%r4, [%rd5];
	setp.eq.s32 	%p2, %r4, -1;
	mov.f64 	%fd44, 0d0000000000000000;
	mov.f64 	%fd45, %fd44;
	mov.f64 	%fd46, %fd44;
	@%p2 bra 	$L__BB5_5;
	mul.wide.s32 	%rd13, %r4, 8;
	add.s64 	%rd14, %rd1, %rd13;
	ld.global.f64 	%fd44, [%rd14];
	setp.eq.f64 	%p3, %fd44, 0d0000000000000000;
	@%p3 bra 	$L__BB5_15;
	add.s64 	%rd16, %rd3, %rd13;
	ld.global.f64 	%fd31, [%rd16];
	fma.rn.f64 	%fd45, %fd44, %fd31, 0d0000000000000000;
	add.s64 	%rd17, %rd2, %rd13;
	ld.global.f64 	%fd32, [%rd17];
	fma.rn.f64 	%fd46, %fd44, %fd32, 0d0000000000000000;
$L__BB5_5:
	ld.global.u32 	%r5, [%rd5+-4];
	setp.eq.s32 	%p4, %r5, -1;
	@%p4 bra 	$L__BB5_8;
	mul.wide.s32 	%rd18, %r5, 8;
	add.s64 	%rd19, %rd1, %rd18;
	ld.global.f64 	%fd7, [%rd19];
	setp.eq.f64 	%p5, %fd7, 0d0000000000000000;
	@%p5 bra 	$L__BB5_15;
	add.f64 	%fd44, %fd44, %fd7;
	add.s64 	%rd21, %rd3, %rd18;
	ld.global.f64 	%fd33, [%rd21];
	fma.rn.f64 	%fd45, %fd7, %fd33, %fd45;
	add.s64 	%rd22, %rd2, %rd18;
	ld.global.f64 	%fd34, [%rd22];
	fma.rn.f64 	%fd46, %fd7, %fd34, %fd46;
$L__BB5_8:
	ld.global.u32 	%r6, [%rd5+-8];
	setp.eq.s32 	%p6, %r6, -1;
	@%p6 bra 	$L__BB5_11;
	mul.wide.s32 	%rd23, %r6, 8;
	add.s64 	%rd24, %rd1, %rd23;
	ld.global.f64 	%fd14, [%rd24];
	setp.eq.f64 	%p7, %fd14, 0d0000000000000000;
	@%p7 bra 	$L__BB5_15;
	add.f64 	%fd44, %fd44, %fd14;
	add.s64 	%rd26, %rd3, %rd23;
	ld.global.f64 	%fd35, [%rd26];
	fma.rn.f64 	%fd45, %fd14, %fd35, %fd45;
	add.s64 	%rd27, %rd2, %rd23;
	ld.global.f64 	%fd36, [%rd27];
	fma.rn.f64 	%fd46, %fd14, %fd36, %fd46;
$L__BB5_11:
	ld.global.u32 	%r7, [%rd5+-12];
	setp.eq.s32 	%p8, %r7, -1;
	@%p8 bra 	$L__BB5_14;
	mul.wide.s32 	%rd28, %r7, 8;
	add.s64 	%rd29, %rd1, %rd28;
	ld.global.f64 	%fd21, [%rd29];
	setp.eq.f64 	%p9, %fd21, 0d0000000000000000;
	@%p9 bra 	$L__BB5_15;
	add.f64 	%fd44, %fd44, %fd21;
	add.s64 	%rd31, %rd3, %rd28;
	ld.global.f64 	%fd37, [%rd31];
	fma.rn.f64 	%fd45, %fd21, %fd37, %fd45;
	add.s64 	%rd32, %rd2, %rd28;
	ld.global.f64 	%fd38, [%rd32];
	fma.rn.f64 	%fd46, %fd21, %fd38, %fd46;
$L__BB5_14:
	div.rn.f64 	%fd39, %fd45, %fd44;
	mul.wide.s32 	%rd33, %r12, 8;
	add.s64 	%rd34, %rd3, %rd33;
	st.global.f64 	[%rd34], %fd39;
	div.rn.f64 	%fd40, %fd46, %fd44;
	add.s64 	%rd35, %rd2, %rd33;
	st.global.f64 	[%rd35], %fd40;
	add.s64 	%rd36, %rd1, %rd33;
	st.global.f64 	[%rd36], %fd44;
	ld.global.u32 	%r12, [%rd5+-16];
	setp.ne.s32 	%p10, %r12, -1;
	@%p10 bra 	$L__BB5_2;
$L__BB5_15:
	ret;

}
	// .globl	_Z10createTreePdS_S_S_S_S_S_Piii
.visible .entry _Z10createTreePdS_S_S_S_S_S_Piii(
	.param .u64 .ptr .align 1 _Z10createTreePdS_S_S_S_S_S_Piii_param_0,
	.param .u64 .ptr .align 1 _Z10createTreePdS_S_S_S_S_S_Piii_param_1,
	.param .u64 .ptr .align 1 _Z10createTreePdS_S_S_S_S_S_Piii_param_2,
	.param .u64 .ptr .align 1 _Z10createTreePdS_S_S_S_S_S_Piii_param_3,
	.param .u64 .ptr .align 1 _Z10createTreePdS_S_S_S_S_S_Piii_param_4,
	.param .u64 .ptr .align 1 _Z10createTreePdS_S_S_S_S_S_Piii_param_5,
	.param .u64 .ptr .align 1 _Z10createTreePdS_S_S_S_S_S_Piii_param_6,
	.param .u64 .ptr .align 1 _Z10createTreePdS_S_S_S_S_S_Piii_param_7,
	.param .u32 _Z10createTreePdS_S_S_S_S_S_Piii_param_8,
	.param .u32 _Z10createTreePdS_S_S_S_S_S_Piii_param_9
)
{
	.reg .pred 	%p<32>;
	.reg .b32 	%r<66>;
	.reg .b64 	%rd<54>;
	.reg .b64 	%fd<87>;

	ld.param.u64 	%rd11, [_Z10createTreePdS_S_S_S_S_S_Piii_param_0];
	ld.param.u64 	%rd12, [_Z10createTreePdS_S_S_S_S_S_Piii_param_1];
	ld.param.u64 	%rd13, [_Z10createTreePdS_S_S_S_S_S_Piii_param_7];
	ld.param.u32 	%r28, [_Z10createTreePdS_S_S_S_S_S_Piii_param_9];
	cvta.to.global.u64 	%rd1, %rd13;
	cvta.to.global.u64 	%rd2, %rd12;
	cvta.to.global.u64 	%rd3, %rd11;
	mov.u32 	%r29, %tid.x;
	mov.u32 	%r30, %ntid.x;
	mov.u32 	%r31, %ctaid.x;
	mad.lo.s32 	%r1, %r30, %r31, %r29;
	setp.gt.s32 	%p3, %r1, %r28;
	@%p3 bra 	$L__BB6_17;
	ld.param.u32 	%r64, [_Z10createTreePdS_S_S_S_S_S_Piii_param_8];
	ld.param.u64 	%rd53, [_Z10createTreePdS_S_S_S_S_S_Piii_param_6];
	ld.param.u64 	%rd52, [_Z10createTreePdS_S_S_S_S_S_Piii_param_5];
	ld.param.u64 	%rd51, [_Z10createTreePdS_S_S_S_S_S_Piii_param_4];
	ld.param.u64 	%rd50, [_Z10createTreePdS_S_S_S_S_S_Piii_param_3];
	cvta.to.global.u64 	%rd14, %rd53;
	ld.global.f64 	%fd86, [%rd14];
	cvta.to.global.u64 	%rd15, %rd52;
	ld.global.f64 	%fd85, [%rd15];
	cvta.to.global.u64 	%rd16, %rd51;
	ld.global.f64 	%fd84, [%rd16];
	cvta.to.global.u64 	%rd17, %rd50;
	ld.global.f64 	%fd83, [%rd17];
	mul.wide.s32 	%rd18, %r1, 8;
	add.s64 	%rd4, %rd3, %rd18;
	mov.pred 	%p30, 0;
	add.s64 	%rd5, %rd2, %rd18;
$L__BB6_2:
	mov.f64 	%fd75, %fd83;
	@%p30 bra 	$L__BB6_5;
	ld.global.f64 	%fd46, [%rd4];
	add.f64 	%fd47, %fd85, %fd86;
	mul.f64 	%fd48, %fd47, 0d3FE0000000000000;
	setp.gtu.f64 	%p5, %fd46, %fd48;
	selp.f64 	%fd85, %fd48, %fd85, %p5;
	selp.f64 	%fd86, %fd86, %fd48, %p5;
	selp.b32 	%r65, 0, 2, %p5;
	ld.global.f64 	%fd49, [%rd5];
	add.f64 	%fd50, %fd83, %fd84;
	mul.f64 	%fd11, %fd50, 0d3FE0000000000000;
	setp.leu.f64 	%p6, %fd49, %fd11;
	mov.f64 	%fd75, %fd11;
	@%p6 bra 	$L__BB6_5;
	add.s32 	%r65, %r65, 1;
	mov.f64 	%fd75, %fd83;
	mov.f64 	%fd84, %fd11;
$L__BB6_5:
	sub.s32 	%r33, %r64, %r65;
	mul.wide.s32 	%rd20, %r33, 4;
	add.s64 	%rd21, %rd1, %rd20;
	ld.global.u32 	%r62, [%rd21];
	setp.lt.s32 	%p7, %r62, %r28;
	@%p7 bra 	$L__BB6_8;
	ld.global.f64 	%fd16, [%rd4];
	ld.global.f64 	%fd17, [%rd5];
$L__BB6_7:
	mov.u32 	%r64, %r62;
	add.f64 	%fd51, %fd85, %fd86;
	mul.f64 	%fd52, %fd51, 0d3FE0000000000000;
	setp.gtu.f64 	%p8, %fd16, %fd52;
	selp.f64 	%fd85, %fd52, %fd85, %p8;
	selp.f64 	%fd86, %fd86, %fd52, %p8;
	selp.b32 	%r34, 0, 2, %p8;
	add.f64 	%fd53, %fd75, %fd84;
	mul.f64 	%fd54, %fd53, 0d3FE0000000000000;
	setp.gt.f64 	%p9, %fd17, %fd54;
	selp.f64 	%fd75, %fd75, %fd54, %p9;
	selp.f64 	%fd84, %fd54, %fd84, %p9;
	selp.u32 	%r35, 1, 0, %p9;
	or.b32  	%r65, %r34, %r35;
	sub.s32 	%r36, %r64, %r65;
	mul.wide.s32 	%rd22, %r36, 4;
	add.s64 	%rd23, %rd1, %rd22;
	ld.global.u32 	%r62, [%rd23];
	setp.ge.s32 	%p10, %r62, %r28;
	@%p10 bra 	$L__BB6_7;
$L__BB6_8:
	setp.eq.s32 	%p12, %r62, -2;
	mov.pred 	%p31, -1;
	mov.f64 	%fd83, %fd75;
	@%p12 bra 	$L__BB6_16;
	sub.s32 	%r60, %r64, %r65;
	mul.wide.s32 	%rd24, %r60, 4;
	add.s64 	%rd6, %rd1, %rd24;
	atom.relaxed.global.cas.b32 	%r37, [%rd6], %r62, -2;
	setp.ne.s32 	%p14, %r37, %r62;
	mov.f64 	%fd83, %fd75;
	@%p14 bra 	$L__BB6_16;
	setp.eq.s32 	%p15, %r62, -1;
	@%p15 bra 	$L__BB6_18;
	setp.lt.s32 	%p16, %r62, 0;
	setp.ge.s32 	%p17, %r62, %r28;
	or.pred  	%p18, %p16, %p17;
	@%p18 bra 	$L__BB6_15;
$L__BB6_12:
	atom.global.add.u32 	%r18, [pPointer], -6;
	add.s32 	%r38, %r18, -6;
	setp.ge.s32 	%p19, %r38, %r28;
	@%p19 bra 	$L__BB6_14;
	mov.u64 	%rd46, $str$1;
	cvta.global.u64 	%rd47, %rd46;
	{ // callseq 4, 0
	.param .b64 param0;
	st.param.b64 	[param0], %rd47;
	.param .b64 param1;
	st.param.b64 	[param1], 0;
	.param .b32 retval0;
	call.uni (retval0), 
	vprintf, 
	(
	param0, 
	param1
	);
	ld.param.b32 	%r49, [retval0];
	} // callseq 4
	mov.b32 	%r51, 1;
	st.global.u32 	[error], %r51;
	bra.uni 	$L__BB6_17;
$L__BB6_14:
	mul.wide.s32 	%rd25, %r18, 4;
	add.s64 	%rd26, %rd1, %rd25;
	mov.b32 	%r39, -1;
	st.global.u32 	[%rd26], %r39;
	st.global.u32 	[%rd26+-4], %r39;
	st.global.u32 	[%rd26+-8], %r39;
	st.global.u32 	[%rd26+-12], %r39;
	st.global.u32 	[%rd26+-16], %r64;
	mul.wide.s32 	%rd27, %r64, 4;
	add.s64 	%rd28, %rd1, %rd27;
	ld.global.u32 	%r40, [%rd28+-20];
	add.s32 	%r41, %r40, 1;
	st.global.u32 	[%rd26+-20], %r41;
	mul.wide.u32 	%rd29, %r62, 8;
	add.s64 	%rd30, %rd3, %rd29;
	ld.global.f64 	%fd55, [%rd30];
	add.f64 	%fd56, %fd85, %fd86;
	mul.f64 	%fd57, %fd56, 0d3FE0000000000000;
	setp.le.f64 	%p20, %fd55, %fd57;
	selp.b32 	%r42, -2, 0, %p20;
	add.s64 	%rd31, %rd2, %rd29;
	ld.global.f64 	%fd58, [%rd31];
	add.f64 	%fd59, %fd75, %fd84;
	mul.f64 	%fd60, %fd59, 0d3FE0000000000000;
	setp.gt.f64 	%p21, %fd58, %fd60;
	selp.s32 	%r43, -1, 0, %p21;
	mul.wide.u32 	%rd32, %r62, 4;
	add.s64 	%rd33, %rd1, %rd32;
	st.global.u32 	[%rd33], %r18;
	add.s32 	%r44, %r42, %r18;
	add.s32 	%r45, %r44, %r43;
	mul.wide.s32 	%rd34, %r45, 4;
	add.s64 	%rd35, %rd1, %rd34;
	st.global.u32 	[%rd35], %r62;
	ld.global.f64 	%fd61, [%rd4];
	setp.gtu.f64 	%p22, %fd61, %fd57;
	selp.f64 	%fd85, %fd57, %fd85, %p22;
	selp.f64 	%fd86, %fd86, %fd57, %p22;
	selp.b32 	%r46, 0, 2, %p22;
	mul.wide.s32 	%rd36, %r1, 8;
	add.s64 	%rd37, %rd2, %rd36;
	ld.global.f64 	%fd62, [%rd37];
	setp.gt.f64 	%p23, %fd62, %fd60;
	selp.f64 	%fd75, %fd75, %fd60, %p23;
	selp.f64 	%fd84, %fd60, %fd84, %p23;
	selp.u32 	%r47, 1, 0, %p23;
	or.b32  	%r65, %r46, %r47;
	sub.s32 	%r20, %r18, %r65;
	mul.wide.s32 	%rd38, %r20, 4;
	add.s64 	%rd39, %rd1, %rd38;
	ld.global.u32 	%r62, [%rd39];
	mov.b32 	%r48, -2;
	st.global.u32 	[%rd39], %r48;
	membar.gl;
	mul.wide.s32 	%rd40, %r60, 4;
	add.s64 	%rd41, %rd1, %rd40;
	st.global.u32 	[%rd41], %r18;
	setp.gt.s32 	%p24, %r62, -1;
	setp.lt.s32 	%p25, %r62, %r28;
	and.pred  	%p26, %p24, %p25;
	mov.u32 	%r60, %r20;
	mov.u32 	%r64, %r18;
	@%p26 bra 	$L__BB6_12;
$L__BB6_15:
	mul.wide.s32 	%rd42, %r1, 4;
	add.s64 	%rd43, %rd1, %rd42;
	st.global.u32 	[%rd43], %r64;
	mul.wide.s32 	%rd44, %r60, 4;
	add.s64 	%rd45, %rd1, %rd44;
	st.global.u32 	[%rd45], %r1;
	mov.pred 	%p31, 0;
	mov.f64 	%fd83, %fd75;
$L__BB6_16:
	mov.pred 	%p30, -1;
	@%p31 bra 	$L__BB6_2;
$L__BB6_17:
	ret;
$L__BB6_18:
	mul.wide.s32 	%rd48, %r1, 4;
	add.s64 	%rd49, %rd1, %rd48;
	st.global.u32 	[%rd49], %r64;
	st.global.u32 	[%rd6], %r1;
	mov.pred 	%p31, 0;
	mov.f64 	%fd83, %fd75;
	bra.uni 	$L__BB6_16;

}
	// .globl	_Z10setPointeri
.visible .entry _Z10setPointeri(
	.param .u32 _Z10setPointeri_param_0
)
{
	.reg .b32 	%r<3>;

	ld.param.u32 	%r1, [_Z10setPointeri_param_0];
	add.s32 	%r2, %r1, -7;
	st.global.u32 	[pPointer], %r2;
	ret;

}
	// .globl	_Z4set0Pi
.visible .entry _Z4set0Pi(
	.param .u64 .ptr .align 1 _Z4set0Pi_param_0
)
{
	.reg .b32 	%r<3>;
	.reg .b64 	%rd<5>;

	ld.param.u64 	%rd1, [_Z4set0Pi_param_0];
	cvta.to.global.u64 	%rd2, %rd1;
	ld.global.u32 	%r1, [pPointer];
	mul.wide.s32 	%rd3, %r1, 4;
	add.s64 	%rd4, %rd2, %rd3;
	mov.b32 	%r2, 0;
	st.global.u32 	[%rd4+-16], %r2;
	ret;

}
	// .globl	_Z10checkErrorPi
.visible .entry _Z10checkErrorPi(
	.param .u64 .ptr .align 1 _Z10checkErrorPi_param_0
)
{
	.reg .b32 	%r<2>;
	.reg .b64 	%rd<3>;

	ld.param.u64 	%rd1, [_Z10checkErrorPi_param_0];
	cvta.to.global.u64 	%rd2, %rd1;
	ld.global.u32 	%r1, [error];
	st.global.u32 	[%rd2], %r1;
	ret;

}
	// .globl	_Z10resetArrayPdS_S_i
.visible .entry _Z10resetArrayPdS_S_i(
	.param .u64 .ptr .align 1 _Z10resetArrayPdS_S_i_param_0,
	.param .u64 .ptr .align 1 _Z10resetArrayPdS_S_i_param_1,
	.param .u64 .ptr .align 1 _Z10resetArrayPdS_S_i_param_2,
	.param .u32 _Z10resetArrayPdS_S_i_param_3
)
{
	.reg .pred 	%p<3>;
	.reg .b32 	%r<16>;
	.reg .b64 	%rd<12>;

	ld.param.u64 	%rd4, [_Z10resetArrayPdS_S_i_param_0];
	ld.param.u64 	%rd5, [_Z10resetArrayPdS_S_i_param_1];
	ld.param.u64 	%rd6, [_Z10resetArrayPdS_S_i_param_2];
	ld.param.u32 	%r7, [_Z10resetArrayPdS_S_i_param_3];
	mov.u32 	%r8, %tid.x;
	mov.u32 	%r1, %ntid.x;
	mov.u32 	%r9, %ctaid.x;
	mad.lo.s32 	%r10, %r1, %r9, %r8;
	shl.b32 	%r11, %r10, 2;
	sub.s32 	%r12, %r7, %r11;
	add.s32 	%r15, %r12, -4;
	ld.global.u32 	%r3, [pPointer];
	setp.le.s32 	%p1, %r15, %r3;
	@%p1 bra 	$L__BB10_3;
	mov.u32 	%r13, %nctaid.x;
	mul.lo.s32 	%r14, %r13, %r1;
	shl.b32 	%r4, %r14, 2;
	cvta.to.global.u64 	%rd1, %rd4;
	cvta.to.global.u64 	%rd2, %rd5;
	cvta.to.global.u64 	%rd3, %rd6;
$L__BB10_2:
	mul.wide.s32 	%rd7, %r15, 8;
	add.s64 	%rd8, %rd1, %rd7;
	mov.b64 	%rd9, 0;
	st.global.u64 	[%rd8], %rd9;
	add.s64 	%rd10, %rd2, %rd7;
	st.global.u64 	[%rd10], %rd9;
	add.s64 	%rd11, %rd3, %rd7;
	st.global.u64 	[%rd11], %rd9;
	sub.s32 	%r15, %r15, %r4;
	setp.gt.s32 	%p2, %r15, %r3;
	@%p2 bra 	$L__BB10_2;
$L__BB10_3:
	ret;

}
.func  (.param .b64 func_retval0) __internal_accurate_pow(
	.param .b64 __internal_accurate_pow_param_0,
	.param .b64 __internal_accurate_pow_param_1
)
{
	.reg .pred 	%p<8>;
	.reg .b32 	%r<49>;
	.reg .b32 	%f<3>;
	.reg .b64 	%fd<109>;

	ld.param.f64 	%fd10, [__internal_accurate_pow_param_0];
	ld.param.f64 	%fd11, [__internal_accurate_pow_param_1];
	{
	.reg .b32 %temp; 
	mov.b64 	{%temp, %r46}, %fd10;
	}
	{
	.reg .b32 %temp; 
	mov.b64 	{%r45, %temp}, %fd10;
	}
	shr.u32 	%r47, %r46, 20;
	setp.gt.u32 	%p1, %r46, 1048575;
	@%p1 bra 	$L__BB11_2;
	mul.f64 	%fd12, %fd10, 0d4350000000000000;
	{
	.reg .b32 %temp; 
	mov.b64 	{%temp, %r46}, %fd12;
	}
	{
	.reg .b32 %temp; 
	mov.b64 	{%r45, %temp}, %fd12;
	}
	shr.u32 	%r16, %r46, 20;
	add.s32 	%r47, %r16, -54;
$L__BB11_2:
	add.s32 	%r48, %r47, -1023;
	and.b32  	%r17, %r46, -2146435073;
	or.b32  	%r18, %r17, 1072693248;
	mov.b64 	%fd107, {%r45, %r18};
	setp.lt.u32 	%p2, %r18, 1073127583;
	@%p2 bra 	$L__BB11_4;
	{
	.reg .b32 %temp; 
	mov.b64 	{%r19, %temp}, %fd107;
	}
	{
	.reg .b32 %temp; 
	mov.b64 	{%temp, %r20}, %fd107;
	}
	add.s32 	%r21, %r20, -1048576;
	mov.b64 	%fd107, {%r19, %r21};
	add.s32 	%r48, %r47, -1022;
$L__BB11_4:
	add.f64 	%fd13, %fd107, 0dBFF0000000000000;
	add.f64 	%fd14, %fd107, 0d3FF0000000000000;
	rcp.approx.ftz.f64 	%fd15, %fd14;
	neg.f64 	%fd16, %fd14;
	fma.rn.f64 	%fd17, %fd16, %fd15, 0d3FF0000000000000;
	fma.rn.f64 	%fd18, %fd17, %fd17, %fd17;
	fma.rn.f64 	%fd19, %fd18, %fd15, %fd15;
	mul.f64 	%fd20, %fd13, %fd19;
	fma.rn.f64 	%fd21, %fd13, %fd19, %fd20;
	mul.f64 	%fd22, %fd21, %fd21;
	fma.rn.f64 	%fd23, %fd22, 0d3EB0F5FF7D2CAFE2, 0d3ED0F5D241AD3B5A;
	fma.rn.f64 	%fd24, %fd23, %fd22, 0d3EF3B20A75488A3F;
	fma.rn.f64 	%fd25, %fd24, %fd22, 0d3F1745CDE4FAECD5;
	fma.rn.f64 	%fd26, %fd25, %fd22, 0d3F3C71C7258A578B;
	fma.rn.f64 	%fd27, %fd26, %fd22, 0d3F6249249242B910;
	fma.rn.f64 	%fd28, %fd27, %fd22, 0d3F89999999999DFB;
	sub.f64 	%fd29, %fd13, %fd21;
	add.f64 	%fd30, %fd29, %fd29;
	neg.f64 	%fd31, %fd21;
	fma.rn.f64 	%fd32, %fd31, %fd13, %fd30;
	mul.f64 	%fd33, %fd19, %fd32;
	fma.rn.f64 	%fd34, %fd22, %fd28, 0d3FB5555555555555;
	mov.f64 	%fd35, 0d3FB5555555555555;
	sub.f64 	%fd36, %fd35, %fd34;
	fma.rn.f64 	%fd37, %fd22, %fd28, %fd36;
	add.f64 	%fd38, %fd37, 0dBC46A4CB00B9E7B0;
	add.f64 	%fd39, %fd34, %fd38;
	sub.f64 	%fd40, %fd34, %fd39;
	add.f64 	%fd41, %fd38, %fd40;
	mul.rn.f64 	%fd42, %fd21, %fd21;
	neg.f64 	%fd43, %fd42;
	fma.rn.f64 	%fd44, %fd21, %fd21, %fd43;
	{
	.reg .b32 %temp; 
	mov.b64 	{%r22, %temp}, %fd33;
	}
	{
	.reg .b32 %temp; 
	mov.b64 	{%temp, %r23}, %fd33;
	}
	add.s32 	%r24, %r23, 1048576;
	mov.b64 	%fd45, {%r22, %r24};
	fma.rn.f64 	%fd46, %fd21, %fd45, %fd44;
	mul.rn.f64 	%fd47, %fd42, %fd21;
	neg.f64 	%fd48, %fd47;
	fma.rn.f64 	%fd49, %fd42, %fd21, %fd48;
	fma.rn.f64 	%fd50, %fd42, %fd33, %fd49;
	fma.rn.f64 	%fd51, %fd46, %fd21, %fd50;
	mul.rn.f64 	%fd52, %fd39, %fd47;
	neg.f64 	%fd53, %fd52;
	fma.rn.f64 	%fd54, %fd39, %fd47, %fd53;
	fma.rn.f64 	%fd55, %fd39, %fd51, %fd54;
	fma.rn.f64 	%fd56, %fd41, %fd47, %fd55;
	add.f64 	%fd57, %fd52, %fd56;
	sub.f64 	%fd58, %fd52, %fd57;
	add.f64 	%fd59, %fd56, %fd58;
	add.f64 	%fd60, %fd21, %fd57;
	sub.f64 	%fd61, %fd21, %fd60;
	add.f64 	%fd62, %fd57, %fd61;
	add.f64 	%fd63, %fd59, %fd62;
	add.f64 	%fd64, %fd33, %fd63;
	add.f64 	%fd65, %fd60, %fd64;
	sub.f64 	%fd66, %fd60, %fd65;
	add.f64 	%fd67, %fd64, %fd66;
	xor.b32  	%r25, %r48, -2147483648;
	mov.b32 	%r26, 1127219200;
	mov.b64 	%fd68, {%r25, %r26};
	mov.b32 	%r27, -2147483648;
	mov.b64 	%fd69, {%r27, %r26};
	sub.f64 	%fd70, %fd68, %fd69;
	fma.rn.f64 	%fd71, %fd70, 0d3FE62E42FEFA39EF, %fd65;
	fma.rn.f64 	%fd72, %fd70, 0dBFE62E42FEFA39EF, %fd71;
	sub.f64 	%fd73, %fd72, %fd65;
	sub.f64 	%fd74, %fd67, %fd73;
	fma.rn.f64 	%fd75, %fd70, 0d3C7ABC9E3B39803F, %fd74;
	add.f64 	%fd76, %fd71, %fd75;
	sub.f64 	%fd77, %fd71, %fd76;
	add.f64 	%fd78, %fd75, %fd77;
	{
	.reg .b32 %temp; 
	mov.b64 	{%temp, %r28}, %fd11;
	}
	{
	.reg .b32 %temp; 
	mov.b64 	{%r29, %temp}, %fd11;
	}
	shl.b32 	%r30, %r28, 1;
	setp.gt.u32 	%p3, %r30, -33554433;
	and.b32  	%r31, %r28, -15728641;
	selp.b32 	%r32, %r31, %r28, %p3;
	mov.b64 	%fd79, {%r29, %r32};
	mul.rn.f64 	%fd80, %fd76, %fd79;
	neg.f64 	%fd81, %fd80;
	fma.rn.f64 	%fd82, %fd76, %fd79, %fd81;
	fma.rn.f64 	%fd83, %fd78, %fd79, %fd82;
	add.f64 	%fd4, %fd80, %fd83;
	sub.f64 	%fd84, %fd80, %fd4;
	add.f64 	%fd5, %fd83, %fd84;
	fma.rn.f64 	%fd85, %fd4, 0d3FF71547652B82FE, 0d4338000000000000;
	{
	.reg .b32 %temp; 
	mov.b64 	{%r13, %temp}, %fd85;
	}
	mov.f64 	%fd86, 0dC338000000000000;
	add.rn.f64 	%fd87, %fd85, %fd86;
	fma.rn.f64 	%fd88, %fd87, 0dBFE62E42FEFA39EF, %fd4;
	fma.rn.f64 	%fd89, %fd87, 0dBC7ABC9E3B39803F, %fd88;
	fma.rn.f64 	%fd90, %fd89, 0d3E5ADE1569CE2BDF, 0d3E928AF3FCA213EA;
	fma.rn.f64 	%fd91, %fd90, %fd89, 0d3EC71DEE62401315;
	fma.rn.f64 	%fd92, %fd91, %fd89, 0d3EFA01997C89EB71;
	fma.rn.f64 	%fd93, %fd92, %fd89, 0d3F2A01A014761F65;
	fma.rn.f64 	%fd94, %fd93, %fd89, 0d3F56C16C1852B7AF;
	fma.rn.f64 	%fd95, %fd94, %fd89, 0d3F81111111122322;
	fma.rn.f64 	%fd96, %fd95, %fd89, 0d3FA55555555502A1;
	fma.rn.f64 	%fd97, %fd96, %fd89, 0d3FC5555555555511;
	fma.rn.f64 	%fd98, %fd97, %fd89, 0d3FE000000000000B;
	fma.rn.f64 	%fd99, %fd98, %fd89, 0d3FF0000000000000;
	fma.rn.f64 	%fd100, %fd99, %fd89, 0d3FF0000000000000;
	{
	.reg .b32 %temp; 
	mov.b64 	{%r14, %temp}, %fd100;
	}
	{
	.reg .b32 %temp; 
	mov.b64 	{%temp, %r15}, %fd100;
	}
	shl.b32 	%r33, %r13, 20;
	add.s32 	%r34, %r33, %r15;
	mov.b64 	%fd108, {%r14, %r34};
	{
	.reg .b32 %temp; 
	mov.b64 	{%temp, %r35}, %fd4;
	}
	mov.b32 	%f2, %r35;
	abs.f32 	%f1, %f2;
	setp.lt.f32 	%p4, %f1, 0f4086232B;
	@%p4 bra 	$L__BB11_7;
	setp.lt.f64 	%p5, %fd4, 0d0000000000000000;
	add.f64 	%fd101, %fd4, 0d7FF0000000000000;
	selp.f64 	%fd108, 0d0000000000000000, %fd101, %p5;
	setp.geu.f32 	%p6, %f1, 0f40874800;
	@%p6 bra 	$L__BB11_7;
	shr.u32 	%r36, %r13, 31;
	add.s32 	%r37, %r13, %r36;
	shr.s32 	%r38, %r37, 1;
	shl.b32 	%r39, %r38, 20;
	add.s32 	%r40, %r15, %r39;
	mov.b64 	%fd102, {%r14, %r40};
	sub.s32 	%r41, %r13, %r38;
	shl.b32 	%r42, %r41, 20;
	add.s32 	%r43, %r42, 1072693248;
	mov.b32 	%r44, 0;
	mov.b64 	%fd103, {%r44, %r43};
	mul.f64 	%fd108, %fd103, %fd102;
$L__BB11_7:
	abs.f64 	%fd104, %fd108;
	setp.eq.f64 	%p7, %fd104, 0d7FF0000000000000;
	fma.rn.f64 	%fd105, %fd108, %fd5, %fd108;
	selp.f64 	%fd106, %fd108, %fd105, %p7;
	st.param.f64 	[func_retval0], %fd106;
	ret;

}


// ===== COMPILED SASS (sm_100) =====

	.target	sm_100

	.elftype	@"ET_EXEC"


//--------------------- .note.nv.tkinfo           --------------------------
	.section	.note.nv.tkinfo,"",@"SHT_NOTE"
	.sectionflags	@"SHF_NOTE_NV_TKINFO"
	.tkinfo
        /*0018*/ 	.word	0x00000002
        /*0030*/ 	.string	""
        /*0030*/ 	.string	"ptxas"
        /*0030*/ 	.string	"Cuda compilation tools, release 13.0, V13.0.88"
        /*0030*/ 	.string	"Build cuda_13.0.r13.0/compiler.36424714_0"
        /*0030*/ 	.string	"-arch sm_100 -m 64 "



//--------------------- .note.nv.cuinfo           --------------------------
	.section	.note.nv.cuinfo,"",@"SHT_NOTE"
	.sectionflags	@"SHF_NOTE_NV_CUINFO"
        /*0018*/ 	.short	0x0002
        /*001a*/ 	.short	0x0064
        /*001c*/ 	.short	0x0082
	.zero		2


//--------------------- .nv.info                  --------------------------
	.section	.nv.info,"",@"SHT_CUDA_INFO"
	.align	4


	//----- nvinfo : EIATTR_REGCOUNT
	.align		4
        /*0000*/ 	.byte	0x04, 0x2f
        /*0002*/ 	.short	(.L_11 - .L_10)
	.align		4
.L_10:
        /*0004*/ 	.word	index@(_Z17calculateMovementPdS_S_S_S_S_S_i)
        /*0008*/ 	.word	0x00000018


	//----- nvinfo : EIATTR_FRAME_SIZE
	.align		4
.L_11:
        /*000c*/ 	.byte	0x04, 0x11
        /*000e*/ 	.short	(.L_13 - .L_12)
	.align		4
.L_12:
        /*0010*/ 	.word	index@($__internal_3_$__cuda_sm20_dblrcp_rn_slowpath_v3)
        /*0014*/ 	.word	0x00000000


	//----- nvinfo : EIATTR_FRAME_SIZE
	.align		4
.L_13:
        /*0018*/ 	.byte	0x04, 0x11
        /*001a*/ 	.short	(.L_15 - .L_14)
	.align		4
.L_14:
        /*001c*/ 	.word	index@(_Z17calculateMovementPdS_S_S_S_S_S_i)
        /*0020*/ 	.word	0x00000000


	//----- nvinfo : EIATTR_REGCOUNT
	.align		4
.L_15:
        /*0024*/ 	.byte	0x04, 0x2f
        /*0026*/ 	.short	(.L_17 - .L_16)
	.align		4
.L_16:
        /*0028*/ 	.word	index@(_Z14calculateForcePiPdS0_S0_iiS0_S0_S0_S0_)
        /*002c*/ 	.word	0x00000030


	//----- nvinfo : EIATTR_FRAME_SIZE
	.align		4
.L_17:
        /*0030*/ 	.byte	0x04, 0x11
        /*0032*/ 	.short	(.L_19 - .L_18)
	.align		4
.L_18:
        /*0034*/ 	.word	index@($_Z14calculateForcePiPdS0_S0_iiS0_S0_S0_S0_$__internal_accurate_pow)
        /*0038*/ 	.word	0x00000000


	//----- nvinfo : EIATTR_FRAME_SIZE
	.align		4
.L_19:
        /*003c*/ 	.byte	0x04, 0x11
        /*003e*/ 	.short	(.L_21 - .L_20)
	.align		4
.L_20:
        /*0040*/ 	.word	index@($__internal_2_$__cuda_sm20_sqrt_rn_f32_slowpath)
        /*0044*/ 	.word	0x00000000


	//----- nvinfo : EIATTR_FRAME_SIZE
	.align		4
.L_21:
        /*0048*/ 	.byte	0x04, 0x11
        /*004a*/ 	.short	(.L_23 - .L_22)
	.align		4
.L_22:
        /*004c*/ 	.word	index@($__internal_1_$__cuda_sm20_div_rn_f64_full)
        /*0050*/ 	.word	0x00000000


	//----- nvinfo : EIATTR_FRAME_SIZE
	.align		4
.L_23:
        /*0054*/ 	.byte	0x04, 0x11
        /*0056*/ 	.short	(.L_25 - .L_24)
	.align		4
.L_24:
        /*0058*/ 	.word	index@(_Z14calculateForcePiPdS0_S0_iiS0_S0_S0_S0_)
        /*005c*/ 	.word	0x00000000


	//----- nvinfo : EIATTR_REGCOUNT
	.align		4
.L_25:
        /*0060*/ 	.byte	0x04, 0x2f
        /*0062*/ 	.short	(.L_27 - .L_26)
	.align		4
.L_26:
        /*0064*/ 	.word	index@(_Z15initialPositionPdS_S_S_dd)
        /*0068*/ 	.word	0x00000010


	//----- nvinfo : EIATTR_FRAME_SIZE
	.align		4
.L_27:
        /*006c*/ 	.byte	0x04, 0x11
        /*006e*/ 	.short	(.L_29 - .L_28)
	.align		4
.L_28:
        /*0070*/ 	.word	index@(_Z15initialPositionPdS_S_S_dd)
        /*0074*/ 	.word	0x00000000


	//----- nvinfo : EIATTR_REGCOUNT
	.align		4
.L_29:
        /*0078*/ 	.byte	0x04, 0x2f
        /*007a*/ 	.short	(.L_31 - .L_30)
	.align		4
.L_30:
        /*007c*/ 	.word	index@(_Z11boundingBoxPdS_iS_S_S_S_Pi)
        /*0080*/ 	.word	0x00000018


	//----- nvinfo : EIATTR_FRAME_SIZE
	.align		4
.L_31:
        /*0084*/ 	.byte	0x04, 0x11
        /*0086*/ 	.short	(.L_33 - .L_32)
	.align		4
.L_32:
        /*0088*/ 	.word	index@(_Z11boundingBoxPdS_iS_S_S_S_Pi)
        /*008c*/ 	.word	0x00000000


	//----- nvinfo : EIATTR_REGCOUNT
	.align		4
.L_33:
        /*0090*/ 	.byte	0x04, 0x2f
        /*0092*/ 	.short	(.L_35 - .L_34)
	.align		4
.L_34:
        /*0094*/ 	.word	index@(_Z19boundingBoxExpanderPdS_S_S_)
        /*0098*/ 	.word	0x0000001a


	//----- nvinfo : EIATTR_FRAME_SIZE
	.align		4
.L_35:
        /*009c*/ 	.byte	0x04, 0x11
        /*009e*/ 	.short	(.L_37 - .L_36)
	.align		4
.L_36:
        /*00a0*/ 	.word	index@(_Z19boundingBoxExpanderPdS_S_S_)
        /*00a4*/ 	.word	0x00000020


	//----- nvinfo : EIATTR_REGCOUNT
	.align		4
.L_37:
        /*00a8*/ 	.byte	0x04, 0x2f
        /*00aa*/ 	.short	(.L_39 - .L_38)
	.align		4
.L_38:
        /*00ac*/ 	.word	index@(_Z19calculateCenterMassPiPdS0_S0_d)
        /*00b0*/ 	.word	0x00000028


	//----- nvinfo : EIATTR_FRAME_SIZE
	.align		4
.L_39:
        /*00b4*/ 	.byte	0x04, 0x11
        /*00b6*/ 	.short	(.L_41 - .L_40)
	.align		4
.L_40:
        /*00b8*/ 	.word	index@($__internal_0_$__cuda_sm20_div_rn_f64_full)
        /*00bc*/ 	.word	0x00000000


	//----- nvinfo : EIATTR_FRAME_SIZE
	.align		4
.L_41:
        /*00c0*/ 	.byte	0x04, 0x11
        /*00c2*/ 	.short	(.L_43 - .L_42)
	.align		4
.L_42:
        /*00c4*/ 	.word	index@(_Z19calculateCenterMassPiPdS0_S0_d)
        /*00c8*/ 	.word	0x00000000


	//----- nvinfo : EIATTR_REGCOUNT
	.align		4
.L_43:
        /*00cc*/ 	.byte	0x04, 0x2f
        /*00ce*/ 	.short	(.L_45 - .L_44)
	.align		4
.L_44:
        /*00d0*/ 	.word	index@(_Z10createTreePdS_S_S_S_S_S_Piii)
        /*00d4*/ 	.word	0x00000020


	//----- nvinfo : EIATTR_FRAME_SIZE
	.align		4
.L_45:
        /*00d8*/ 	.byte	0x04, 0x11
        /*00da*/ 	.short	(.L_47 - .L_46)
	.align		4
.L_46:
        /*00dc*/ 	.word	index@(_Z10createTreePdS_S_S_S_S_S_Piii)
        /*00e0*/ 	.word	0x00000000


	//----- nvinfo : EIATTR_REGCOUNT
	.align		4
.L_47:
        /*00e4*/ 	.byte	0x04, 0x2f
        /*00e6*/ 	.short	(.L_49 - .L_48)
	.align		4
.L_48:
        /*00e8*/ 	.word	index@(_Z10setPointeri)
        /*00ec*/ 	.word	0x00000008


	//----- nvinfo : EIATTR_FRAME_SIZE
	.align		4
.L_49:
        /*00f0*/ 	.byte	0x04, 0x11
        /*00f2*/ 	.short	(.L_51 - .L_50)
	.align		4
.L_50:
        /*00f4*/ 	.word	index@(_Z10setPointeri)
        /*00f8*/ 	.word	0x00000000


	//----- nvinfo : EIATTR_REGCOUNT
	.align		4
.L_51:
        /*00fc*/ 	.byte	0x04, 0x2f
        /*00fe*/ 	.short	(.L_53 - .L_52)
	.align		4
.L_52:
        /*0100*/ 	.word	index@(_Z4set0Pi)
        /*0104*/ 	.word	0x00000008


	//----- nvinfo : EIATTR_FRAME_SIZE
	.align		4
.L_53:
        /*0108*/ 	.byte	0x04, 0x11
        /*010a*/ 	.short	(.L_55 - .L_54)
	.align		4
.L_54:
        /*010c*/ 	.word	index@(_Z4set0Pi)
        /*0110*/ 	.word	0x00000000


	//----- nvinfo : EIATTR_REGCOUNT
	.align		4
.L_55:
        /*0114*/ 	.byte	0x04, 0x2f
        /*0116*/ 	.short	(.L_57 - .L_56)
	.align		4
.L_56:
        /*0118*/ 	.word	index@(_Z10checkErrorPi)
        /*011c*/ 	.word	0x00000008


	//----- nvinfo : EIATTR_FRAME_SIZE
	.align		4
.L_57:
        /*0120*/ 	.byte	0x04, 0x11
        /*0122*/ 	.short	(.L_59 - .L_58)
	.align		4
.L_58:
        /*0124*/ 	.word	index@(_Z10checkErrorPi)
        /*0128*/ 	.word	0x00000000


	//----- nvinfo : EIATTR_REGCOUNT
	.align		4
.L_59:
        /*012c*/ 	.byte	0x04, 0x2f
        /*012e*/ 	.short	(.L_61 - .L_60)
	.align		4
.L_60:
        /*0130*/ 	.word	index@(_Z10resetArrayPdS_S_i)
        /*0134*/ 	.word	0x00000014


	//----- nvinfo : EIATTR_FRAME_SIZE
	.align		4
.L_61:
        /*0138*/ 	.byte	0x04, 0x11
        /*013a*/ 	.short	(.L_63 - .L_62)
	.align		4
.L_62:
        /*013c*/ 	.word	index@(_Z10resetArrayPdS_S_i)
        /*0140*/ 	.word	0x00000000


	//----- nvinfo : EIATTR_MIN_STACK_SIZE
	.align		4
.L_63:
        /*0144*/ 	.byte	0x04, 0x12
        /*0146*/ 	.short	(.L_65 - .L_64)
	.align		4
.L_64:
        /*0148*/ 	.word	index@(_Z10resetArrayPdS_S_i)
        /*014c*/ 	.word	0x00000000


	//----- nvinfo : EIATTR_MIN_STACK_SIZE
	.align		4
.L_65:
        /*0150*/ 	.byte	0x04, 0x12
        /*0152*/ 	.short	(.L_67 - .L_66)
	.align		4
.L_66:
        /*0154*/ 	.word	index@(_Z10checkErrorPi)
        /*0158*/ 	.word	0x00000000


	//----- nvinfo : EIATTR_MIN_STACK_SIZE
	.align		4
.L_67:
        /*015c*/ 	.byte	0x04, 0x12
        /*015e*/ 	.short	(.L_69 - .L_68)
	.align		4
.L_68:
        /*0160*/ 	.word	index@(_Z4set0Pi)
        /*0164*/ 	.word	0x00000000


	//----- nvinfo : EIATTR_MIN_STACK_SIZE
	.align		4
.L_69:
        /*0168*/ 	.byte	0x04, 0x12
        /*016a*/ 	.short	(.L_71 - .L_70)
	.align		4
.L_70:
        /*016c*/ 	.word	index@(_Z10setPointeri)
        /*0170*/ 	.word	0x00000000


	//----- nvinfo : EIATTR_MIN_STACK_SIZE
	.align		4
.L_71:
        /*0174*/ 	.byte	0x04, 0x12
        /*0176*/ 	.short	(.L_73 - .L_72)
	.align		4
.L_72:
        /*0178*/ 	.word	index@(_Z10createTreePdS_S_S_S_S_S_Piii)
        /*017c*/ 	.word	0x00000000


	//----- nvinfo : EIATTR_MIN_STACK_SIZE
	.align		4
.L_73:
        /*0180*/ 	.byte	0x04, 0x12
        /*0182*/ 	.short	(.L_75 - .L_74)
	.align		4
.L_74:
        /*0184*/ 	.word	index@(_Z19calculateCenterMassPiPdS0_S0_d)
        /*0188*/ 	.word	0x00000000


	//----- nvinfo : EIATTR_MIN_STACK_SIZE
	.align		4
.L_75:
        /*018c*/ 	.byte	0x04, 0x12
        /*018e*/ 	.short	(.L_77 - .L_76)
	.align		4
.L_76:
        /*0190*/ 	.word	index@(_Z19boundingBoxExpanderPdS_S_S_)
        /*0194*/ 	.word	0x00000020


	//----- nvinfo : EIATTR_MIN_STACK_SIZE
	.align		4
.L_77:
        /*0198*/ 	.byte	0x04, 0x12
        /*019a*/ 	.short	(.L_79 - .L_78)
	.align		4
.L_78:
        /*019c*/ 	.word	index@(_Z11boundingBoxPdS_iS_S_S_S_Pi)
        /*01a0*/ 	.word	0x00000000


	//----- nvinfo : EIATTR_MIN_STACK_SIZE
	.align		4
.L_79:
        /*01a4*/ 	.byte	0x04, 0x12
        /*01a6*/ 	.short	(.L_81 - .L_80)
	.align		4
.L_80:
        /*01a8*/ 	.word	index@(_Z15initialPositionPdS_S_S_dd)
        /*01ac*/ 	.word	0x00000000


	//----- nvinfo : EIATTR_MIN_STACK_SIZE
	.align		4
.L_81:
        /*01b0*/ 	.byte	0x04, 0x12
        /*01b2*/ 	.short	(.L_83 - .L_82)
	.align		4
.L_82:
        /*01b4*/ 	.word	index@(_Z14calculateForcePiPdS0_S0_iiS0_S0_S0_S0_)
        /*01b8*/ 	.word	0x00000000


	//----- nvinfo : EIATTR_MIN_STACK_SIZE
	.align		4
.L_83:
        /*01bc*/ 	.byte	0x04, 0x12
        /*01be*/ 	.short	(.L_85 - .L_84)
	.align		4
.L_84:
        /*01c0*/ 	.word	index@(_Z17calculateMovementPdS_S_S_S_S_S_i)
        /*01c4*/ 	.word	0x00000000
.L_85:


//--------------------- .nv.compat                --------------------------
	.section	.nv.compat,"",@"SHT_CUDA_COMPAT_INFO"
	.align	4
        /*0000*/ 	.byte	0x02, 0x09, 0x00, 0x00, 0x02, 0x02, 0x01, 0x00, 0x02, 0x05, 0x05, 0x00, 0x03, 0x07, 0x01, 0x01
        /*0010*/ 	.byte	0x02, 0x03, 0x00, 0x00, 0x02, 0x06, 0x01, 0x00, 0x04, 0x0b, 0x08, 0x00, 0x01, 0x00, 0x00, 0x00
        /*0020*/ 	.byte	0x00, 0x00, 0x00, 0x00


//--------------------- .nv.info._Z10resetArrayPdS_S_i --------------------------
	.section	.nv.info._Z10resetArrayPdS_S_i,"",@"SHT_CUDA_INFO"
	.sectionflags	@""
	.align	4


	//----- nvinfo : EIATTR_CUDA_API_VERSION
	.align		4
        /*0000*/ 	.byte	0x04, 0x37
        /*0002*/ 	.short	(.L_87 - .L_86)
.L_86:
        /*0004*/ 	.word	0x00000082


	//----- nvinfo : EIATTR_KPARAM_INFO
	.align		4
.L_87:
        /*0008*/ 	.byte	0x04, 0x17
        /*000a*/ 	.short	(.L_89 - .L_88)
.L_88:
        /*000c*/ 	.word	0x00000000
        /*0010*/ 	.short	0x0003
        /*0012*/ 	.short	0x0018
        /*0014*/ 	.byte	0x00, 0xf0, 0x11, 0x00


	//----- nvinfo : EIATTR_KPARAM_INFO
	.align		4
.L_89:
        /*0018*/ 	.byte	0x04, 0x17
        /*001a*/ 	.short	(.L_91 - .L_90)
.L_90:
        /*001c*/ 	.word	0x00000000
        /*0020*/ 	.short	0x0002
        /*0022*/ 	.short	0x0010
        /*0024*/ 	.byte	0x00, 0xf5, 0x21, 0x00


	//----- nvinfo : EIATTR_KPARAM_INFO
	.align		4
.L_91:
        /*0028*/ 	.byte	0x04, 0x17
        /*002a*/ 	.short	(.L_93 - .L_92)
.L_92:
        /*002c*/ 	.word	0x00000000
        /*0030*/ 	.short	0x0001
        /*0032*/ 	.short	0x0008
        /*0034*/ 	.byte	0x00, 0xf5, 0x21, 0x00


	//----- nvinfo : EIATTR_KPARAM_INFO
	.align		4
.L_93:
        /*0038*/ 	.byte	0x04, 0x17
        /*003a*/ 	.short	(.L_95 - .L_94)
.L_94:
        /*003c*/ 	.word	0x00000000
        /*0040*/ 	.short	0x0000
        /*0042*/ 	.short	0x0000
        /*0044*/ 	.byte	0x00, 0xf5, 0x21, 0x00


	//----- nvinfo : EIATTR_SPARSE_MMA_MASK
	.align		4
.L_95:
        /*0048*/ 	.byte	0x03, 0x50
        /*004a*/ 	.short	0x0000


	//----- nvinfo : EIATTR_MAXREG_COUNT
	.align		4
        /*004c*/ 	.byte	0x03, 0x1b
        /*004e*/ 	.short	0x00ff


	//----- nvinfo : EIATTR_MERCURY_ISA_VERSION
	.align		4
        /*0050*/ 	.byte	0x03, 0x5f
        /*0052*/ 	.short	0x0101


	//----- nvinfo : EIATTR_VRC_CTA_INIT_COUNT
	.align		4
        /*0054*/ 	.byte	0x02, 0x4a
	.zero		1
	.zero		1


	//----- nvinfo : EIATTR_EXIT_INSTR_OFFSETS
	.align		4
        /*0058*/ 	.byte	0x04, 0x1c
        /*005a*/ 	.short	(.L_97 - .L_96)


	//   ....[0]....
.L_96:
        /*005c*/ 	.word	0x000000c0


	//   ....[1]....
        /*0060*/ 	.word	0x000001b0


	//----- nvinfo : EIATTR_CRS_STACK_SIZE
	.align		4
.L_97:
        /*0064*/ 	.byte	0x04, 0x1e
        /*0066*/ 	.short	(.L_99 - .L_98)
.L_98:
        /*0068*/ 	.word	0x00000000


	//----- nvinfo : EIATTR_CBANK_PARAM_SIZE
	.align		4
.L_99:
        /*006c*/ 	.byte	0x03, 0x19
        /*006e*/ 	.short	0x001c


	//----- nvinfo : EIATTR_PARAM_CBANK
	.align		4
        /*0070*/ 	.byte	0x04, 0x0a
        /*0072*/ 	.short	(.L_101 - .L_100)
	.align		4
.L_100:
        /*0074*/ 	.word	index@(.nv.constant0._Z10resetArrayPdS_S_i)
        /*0078*/ 	.short	0x0380
        /*007a*/ 	.short	0x001c


	//----- nvinfo : EIATTR_SW_WAR
	.align		4
.L_101:
        /*007c*/ 	.byte	0x04, 0x36
        /*007e*/ 	.short	(.L_103 - .L_102)
.L_102:
        /*0080*/ 	.word	0x00000008
.L_103:


//--------------------- .nv.info._Z10checkErrorPi --------------------------
	.section	.nv.info._Z10checkErrorPi,"",@"SHT_CUDA_INFO"
	.sectionflags	@""
	.align	4


	//----- nvinfo : EIATTR_CUDA_API_VERSION
	.align		4
        /*0000*/ 	.byte	0x04, 0x37
        /*0002*/ 	.short	(.L_105 - .L_104)
.L_104:
        /*0004*/ 	.word	0x00000082


	//----- nvinfo : EIATTR_KPARAM_INFO
	.align		4
.L_105:
        /*0008*/ 	.byte	0x04, 0x17
        /*000a*/ 	.short	(.L_107 - .L_106)
.L_106:
        /*000c*/ 	.word	0x00000000
        /*0010*/ 	.short	0x0000
        /*0012*/ 	.short	0x0000
        /*0014*/ 	.byte	0x00, 0xf5, 0x21, 0x00


	//----- nvinfo : EIATTR_SPARSE_MMA_MASK
	.align		4
.L_107:
        /*0018*/ 	.byte	0x03, 0x50
        /*001a*/ 	.short	0x0000


	//----- nvinfo : EIATTR_MAXREG_COUNT
	.align		4
        /*001c*/ 	.byte	0x03, 0x1b
        /*001e*/ 	.short	0x00ff


	//----- nvinfo : EIATTR_MERCURY_ISA_VERSION
	.align		4
        /*0020*/ 	.byte	0x03, 0x5f
        /*0022*/ 	.short	0x0101


	//----- nvinfo : EIATTR_VRC_CTA_INIT_COUNT
	.align		4
        /*0024*/ 	.byte	0x02, 0x4a
	.zero		1
	.zero		1


	//----- nvinfo : EIATTR_EXIT_INSTR_OFFSETS
	.align		4
        /*0028*/ 	.byte	0x04, 0x1c
        /*002a*/ 	.short	(.L_109 - .L_108)


	//   ....[0]....
.L_108:
        /*002c*/ 	.word	0x00000060


	//----- nvinfo : EIATTR_CBANK_PARAM_SIZE
	.align		4
.L_109:
        /*0030*/ 	.byte	0x03, 0x19
        /*0032*/ 	.short	0x0008


	//----- nvinfo : EIATTR_PARAM_CBANK
	.align		4
        /*0034*/ 	.byte	0x04, 0x0a
        /*0036*/ 	.short	(.L_111 - .L_110)
	.align		4
.L_110:
        /*0038*/ 	.word	index@(.nv.constant0._Z10checkErrorPi)
        /*003c*/ 	.short	0x0380
        /*003e*/ 	.short	0x0008


	//----- nvinfo : EIATTR_SW_WAR
	.align		4
.L_111:
        /*0040*/ 	.byte	0x04, 0x36
        /*0042*/ 	.short	(.L_113 - .L_112)
.L_112:
        /*0044*/ 	.word	0x00000008
.L_113:


//--------------------- .nv.info._Z4set0Pi        --------------------------
	.section	.nv.info._Z4set0Pi,"",@"SHT_CUDA_INFO"
	.sectionflags	@""
	.align	4


	//----- nvinfo : EIATTR_CUDA_API_VERSION
	.align		4
        /*0000*/ 	.byte	0x04, 0x37
        /*0002*/ 	.short	(.L_115 - .L_114)
.L_114:
        /*0004*/ 	.word	0x00000082


	//----- nvinfo : EIATTR_KPARAM_INFO
	.align		4
.L_115:
        /*0008*/ 	.byte	0x04, 0x17
        /*000a*/ 	.short	(.L_117 - .L_116)
.L_116:
        /*000c*/ 	.word	0x00000000
        /*0010*/ 	.short	0x0000
        /*0012*/ 	.short	0x0000
        /*0014*/ 	.byte	0x00, 0xf5, 0x21, 0x00


	//----- nvinfo : EIATTR_SPARSE_MMA_MASK
	.align		4
.L_117:
        /*0018*/ 	.byte	0x03, 0x50
        /*001a*/ 	.short	0x0000


	//----- nvinfo : EIATTR_MAXREG_COUNT
	.align		4
        /*001c*/ 	.byte	0x03, 0x1b
        /*001e*/ 	.short	0x00ff


	//----- nvinfo : EIATTR_MERCURY_ISA_VERSION
	.align		4
        /*0020*/ 	.byte	0x03, 0x5f
        /*0022*/ 	.short	0x0101


	//----- nvinfo : EIATTR_VRC_CTA_INIT_COUNT
	.align		4
        /*0024*/ 	.byte	0x02, 0x4a
	.zero		1
	.zero		1


	//----- nvinfo : EIATTR_EXIT_INSTR_OFFSETS
	.align		4
        /*0028*/ 	.byte	0x04, 0x1c
        /*002a*/ 	.short	(.L_119 - .L_118)


	//   ....[0]....
.L_118:
        /*002c*/ 	.word	0x00000070


	//----- nvinfo : EIATTR_CBANK_PARAM_SIZE
	.align		4
.L_119:
        /*0030*/ 	.byte	0x03, 0x19
        /*0032*/ 	.short	0x0008


	//----- nvinfo : EIATTR_PARAM_CBANK
	.align		4
        /*0034*/ 	.byte	0x04, 0x0a
        /*0036*/ 	.short	(.L_121 - .L_120)
	.align		4
.L_120:
        /*0038*/ 	.word	index@(.nv.constant0._Z4set0Pi)
        /*003c*/ 	.short	0x0380
        /*003e*/ 	.short	0x0008


	//----- nvinfo : EIATTR_SW_WAR
	.align		4
.L_121:
        /*0040*/ 	.byte	0x04, 0x36
        /*0042*/ 	.short	(.L_123 - .L_122)
.L_122:
        /*0044*/ 	.word	0x00000008
.L_123:


//--------------------- .nv.info._Z10setPointeri  --------------------------
	.section	.nv.info._Z10setPointeri,"",@"SHT_CUDA_INFO"
	.sectionflags	@""
	.align	4


	//----- nvinfo : EIATTR_CUDA_API_VERSION
	.align		4
        /*0000*/ 	.byte	0x04, 0x37
        /*0002*/ 	.short	(.L_125 - .L_124)
.L_124:
        /*0004*/ 	.word	0x00000082


	//----- nvinfo : EIATTR_KPARAM_INFO
	.align		4
.L_125:
        /*0008*/ 	.byte	0x04, 0x17
        /*000a*/ 	.short	(.L_127 - .L_126)
.L_126:
        /*000c*/ 	.word	0x00000000
        /*0010*/ 	.short	0x0000
        /*0012*/ 	.short	0x0000
        /*0014*/ 	.byte	0x00, 0xf0, 0x11, 0x00


	//----- nvinfo : EIATTR_SPARSE_MMA_MASK
	.align		4
.L_127:
        /*0018*/ 	.byte	0x03, 0x50
        /*001a*/ 	.short	0x0000


	//----- nvinfo : EIATTR_MAXREG_COUNT
	.align		4
        /*001c*/ 	.byte	0x03, 0x1b
        /*001e*/ 	.short	0x00ff


	//----- nvinfo : EIATTR_MERCURY_ISA_VERSION
	.align		4
        /*0020*/ 	.byte	0x03, 0x5f
        /*0022*/ 	.short	0x0101


	//----- nvinfo : EIATTR_VRC_CTA_INIT_COUNT
	.align		4
        /*0024*/ 	.byte	0x02, 0x4a
	.zero		1
	.zero		1


	//----- nvinfo : EIATTR_EXIT_INSTR_OFFSETS
	.align		4
        /*0028*/ 	.byte	0x04, 0x1c
        /*002a*/ 	.short	(.L_129 - .L_128)


	//   ....[0]....
.L_128:
        /*002c*/ 	.word	0x00000060


	//----- nvinfo : EIATTR_CBANK_PARAM_SIZE
	.align		4
.L_129:
        /*0030*/ 	.byte	0x03, 0x19
        /*0032*/ 	.short	0x0004


	//----- nvinfo : EIATTR_PARAM_CBANK
	.align		4
        /*0034*/ 	.byte	0x04, 0x0a
        /*0036*/ 	.short	(.L_131 - .L_130)
	.align		4
.L_130:
        /*0038*/ 	.word	index@(.nv.constant0._Z10setPointeri)
        /*003c*/ 	.short	0x0380
        /*003e*/ 	.short	0x0004


	//----- nvinfo : EIATTR_SW_WAR
	.align		4
.L_131:
        /*0040*/ 	.byte	0x04, 0x36
        /*0042*/ 	.short	(.L_133 - .L_132)
.L_132:
        /*0044*/ 	.word	0x00000008
.L_133:


//--------------------- .nv.info._Z10createTreePdS_S_S_S_S_S_Piii --------------------------
	.section	.nv.info._Z10createTreePdS_S_S_S_S_S_Piii,"",@"SHT_CUDA_INFO"
	.sectionflags	@""
	.align	4


	//----- nvinfo : EIATTR_CUDA_API_VERSION
	.align		4
        /*0000*/ 	.byte	0x04, 0x37
        /*0002*/ 	.short	(.L_135 - .L_134)
.L_134:
        /*0004*/ 	.word	0x00000082


	//----- nvinfo : EIATTR_KPARAM_INFO
	.align		4
.L_135:
        /*0008*/ 	.byte	0x04, 0x17
        /*000a*/ 	.short	(.L_137 - .L_136)
.L_136:
        /*000c*/ 	.word	0x00000000
        /*0010*/ 	.short	0x0009
        /*0012*/ 	.short	0x0044
        /*0014*/ 	.byte	0x00, 0xf0, 0x11, 0x00


	//----- nvinfo : EIATTR_KPARAM_INFO
	.align		4
.L_137:
        /*0018*/ 	.byte	0x04, 0x17
        /*001a*/ 	.short	(.L_139 - .L_138)
.L_138:
        /*001c*/ 	.word	0x00000000
        /*0020*/ 	.short	0x0008
        /*0022*/ 	.short	0x0040
        /*0024*/ 	.byte	0x00, 0xf0, 0x11, 0x00


	//----- nvinfo : EIATTR_KPARAM_INFO
	.align		4
.L_139:
        /*0028*/ 	.byte	0x04, 0x17
        /*002a*/ 	.short	(.L_141 - .L_140)
.L_140:
        /*002c*/ 	.word	0x00000000
        /*0030*/ 	.short	0x0007
        /*0032*/ 	.short	0x0038
        /*0034*/ 	.byte	0x00, 0xf5, 0x21, 0x00


	//----- nvinfo : EIATTR_KPARAM_INFO
	.align		4
.L_141:
        /*0038*/ 	.byte	0x04, 0x17
        /*003a*/ 	.short	(.L_143 - .L_142)
.L_142:
        /*003c*/ 	.word	0x00000000
        /*0040*/ 	.short	0x0006
        /*0042*/ 	.short	0x0030
        /*0044*/ 	.byte	0x00, 0xf5, 0x21, 0x00


	//----- nvinfo : EIATTR_KPARAM_INFO
	.align		4
.L_143:
        /*0048*/ 	.byte	0x04, 0x17
        /*004a*/ 	.short	(.L_145 - .L_144)
.L_144:
        /*004c*/ 	.word	0x00000000
        /*0050*/ 	.short	0x0005
        /*0052*/ 	.short	0x0028
        /*0054*/ 	.byte	0x00, 0xf5, 0x21, 0x00


	//----- nvinfo : EIATTR_KPARAM_INFO
	.align		4
.L_145:
        /*0058*/ 	.byte	0x04, 0x17
        /*005a*/ 	.short	(.L_147 - .L_146)
.L_146:
        /*005c*/ 	.word	0x00000000
        /*0060*/ 	.short	0x0004
        /*0062*/ 	.short	0x0020
        /*0064*/ 	.byte	0x00, 0xf5, 0x21, 0x00


	//----- nvinfo : EIATTR_KPARAM_INFO
	.align		4
.L_147:
        /*0068*/ 	.byte	0x04, 0x17
        /*006a*/ 	.short	(.L_149 - .L_148)
.L_148:
        /*006c*/ 	.word	0x00000000
        /*0070*/ 	.short	0x0003
        /*0072*/ 	.short	0x0018
        /*0074*/ 	.byte	0x00, 0xf5, 0x21, 0x00


	//----- nvinfo : EIATTR_KPARAM_INFO
	.align		4
.L_149:
        /*0078*/ 	.byte	0x04, 0x17
        /*007a*/ 	.short	(.L_151 - .L_150)
.L_150:
        /*007c*/ 	.word	0x00000000
        /*0080*/ 	.short	0x0002
        /*0082*/ 	.short	0x0010
        /*0084*/ 	.byte	0x00, 0xf5, 0x21, 0x00


	//----- nvinfo : EIATTR_KPARAM_INFO
	.align		4
.L_151:
        /*0088*/ 	.byte	0x04, 0x17
        /*008a*/ 	.short	(.L_153 - .L_152)
.L_152:
        /*008c*/ 	.word	0x00000000
        /*0090*/ 	.short	0x0001
        /*0092*/ 	.short	0x0008
        /*0094*/ 	.byte	0x00, 0xf5, 0x21, 0x00


	//----- nvinfo : EIATTR_KPARAM_INFO
	.align		4
.L_153:
        /*0098*/ 	.byte	0x04, 0x17
        /*009a*/ 	.short	(.L_155 - .L_154)
.L_154:
        /*009c*/ 	.word	0x00000000
        /*00a0*/ 	.short	0x0000
        /*00a2*/ 	.short	0x0000
        /*00a4*/ 	.byte	0x00, 0xf5, 0x21, 0x00


	//----- nvinfo : EIATTR_SPARSE_MMA_MASK
	.align		4
.L_155:
        /*00a8*/ 	.byte	0x03, 0x50
        /*00aa*/ 	.short	0x0000


	//----- nvinfo : EIATTR_MAXREG_COUNT
	.align		4
        /*00ac*/ 	.byte	0x03, 0x1b
        /*00ae*/ 	.short	0x00ff


	//----- nvinfo : EIATTR_EXTERNS
	.align		4
        /*00b0*/ 	.byte	0x04, 0x0f
        /*00b2*/ 	.short	(.L_157 - .L_156)


	//   ....[0]....
	.align		4
.L_156:
        /*00b4*/ 	.word	index@(vprintf)


	//----- nvinfo : EIATTR_MERCURY_ISA_VERSION
	.align		4
.L_157:
        /*00b8*/ 	.byte	0x03, 0x5f
        /*00ba*/ 	.short	0x0101


	//----- nvinfo : EIATTR_INT_WARP_WIDE_INSTR_OFFSETS
	.align		4
        /*00bc*/ 	.byte	0x04, 0x31
        /*00be*/ 	.short	(.L_159 - .L_158)


	//   ....[0]....
.L_158:
        /*00c0*/ 	.word	0x00000760


	//   ....[1]....
        /*00c4*/ 	.word	0x00000800


	//----- nvinfo : EIATTR_VRC_CTA_INIT_COUNT
	.align		4
.L_159:
        /*00c8*/ 	.byte	0x02, 0x4a
	.zero		1
	.zero		1


	//----- nvinfo : EIATTR_SYSCALL_OFFSETS
	.align		4
        /*00cc*/ 	.byte	0x04, 0x46
        /*00ce*/ 	.short	(.L_161 - .L_160)


	//   ....[0]....
.L_160:
        /*00d0*/ 	.word	0x00000e50


	//----- nvinfo : EIATTR_EXIT_INSTR_OFFSETS
	.align		4
.L_161:
        /*00d4*/ 	.byte	0x04, 0x1c
        /*00d6*/ 	.short	(.L_163 - .L_162)


	//   ....[0]....
.L_162:
        /*00d8*/ 	.word	0x00000070


	//   ....[1]....
        /*00dc*/ 	.word	0x00000dc0


	//   ....[2]....
        /*00e0*/ 	.word	0x00000e90


	//----- nvinfo : EIATTR_CRS_STACK_SIZE
	.align		4
.L_163:
        /*00e4*/ 	.byte	0x04, 0x1e
        /*00e6*/ 	.short	(.L_165 - .L_164)
.L_164:
        /*00e8*/ 	.word	0x00000000


	//----- nvinfo : EIATTR_CBANK_PARAM_SIZE
	.align		4
.L_165:
        /*00ec*/ 	.byte	0x03, 0x19
        /*00ee*/ 	.short	0x0048


	//----- nvinfo : EIATTR_PARAM_CBANK
	.align		4
        /*00f0*/ 	.byte	0x04, 0x0a
        /*00f2*/ 	.short	(.L_167 - .L_166)
	.align		4
.L_166:
        /*00f4*/ 	.word	index@(.nv.constant0._Z10createTreePdS_S_S_S_S_S_Piii)
        /*00f8*/ 	.short	0x0380
        /*00fa*/ 	.short	0x0048


	//----- nvinfo : EIATTR_SW_WAR
	.align		4
.L_167:
        /*00fc*/ 	.byte	0x04, 0x36
        /*00fe*/ 	.short	(.L_169 - .L_168)
.L_168:
        /*0100*/ 	.word	0x00000008
.L_169:


//--------------------- .nv.info._Z19calculateCenterMassPiPdS0_S0_d --------------------------
	.section	.nv.info._Z19calculateCenterMassPiPdS0_S0_d,"",@"SHT_CUDA_INFO"
	.sectionflags	@""
	.align	4


	//----- nvinfo : EIATTR_CUDA_API_VERSION
	.align		4
        /*0000*/ 	.byte	0x04, 0x37
        /*0002*/ 	.short	(.L_171 - .L_170)
.L_170:
        /*0004*/ 	.word	0x00000082


	//----- nvinfo : EIATTR_KPARAM_INFO
	.align		4
.L_171:
        /*0008*/ 	.byte	0x04, 0x17
        /*000a*/ 	.short	(.L_173 - .L_172)
.L_172:
        /*000c*/ 	.word	0x00000000
        /*0010*/ 	.short	0x0004
        /*0012*/ 	.short	0x0020
        /*0014*/ 	.byte	0x00, 0xf0, 0x21, 0x00


	//----- nvinfo : EIATTR_KPARAM_INFO
	.align		4
.L_173:
        /*0018*/ 	.byte	0x04, 0x17
        /*001a*/ 	.short	(.L_175 - .L_174)
.L_174:
        /*001c*/ 	.word	0x00000000
        /*0020*/ 	.short	0x0003
        /*0022*/ 	.short	0x0018
        /*0024*/ 	.byte	0x00, 0xf5, 0x21, 0x00


	//----- nvinfo : EIATTR_KPARAM_INFO
	.align		4
.L_175:
        /*0028*/ 	.byte	0x04, 0x17
        /*002a*/ 	.short	(.L_177 - .L_176)
.L_176:
        /*002c*/ 	.word	0x00000000
        /*0030*/ 	.short	0x0002
        /*0032*/ 	.short	0x0010
        /*0034*/ 	.byte	0x00, 0xf5, 0x21, 0x00


	//----- nvinfo : EIATTR_KPARAM_INFO
	.align		4
.L_177:
        /*0038*/ 	.byte	0x04, 0x17
        /*003a*/ 	.short	(.L_179 - .L_178)
.L_178:
        /*003c*/ 	.word	0x00000000
        /*0040*/ 	.short	0x0001
        /*0042*/ 	.short	0x0008
        /*0044*/ 	.byte	0x00, 0xf5, 0x21, 0x00


	//----- nvinfo : EIATTR_KPARAM_INFO
	.align		4
.L_179:
        /*0048*/ 	.byte	0x04, 0x17
        /*004a*/ 	.short	(.L_181 - .L_180)
.L_180:
        /*004c*/ 	.word	0x00000000
        /*0050*/ 	.short	0x0000
        /*0052*/ 	.short	0x0000
        /*0054*/ 	.byte	0x00, 0xf5, 0x21, 0x00


	//----- nvinfo : EIATTR_SPARSE_MMA_MASK
	.align		4
.L_181:
        /*0058*/ 	.byte	0x03, 0x50
        /*005a*/ 	.short	0x0000


	//----- nvinfo : EIATTR_MAXREG_COUNT
	.align		4
        /*005c*/ 	.byte	0x03, 0x1b
        /*005e*/ 	.short	0x00ff


	//----- nvinfo : EIATTR_MERCURY_ISA_VERSION
	.align		4
        /*0060*/ 	.byte	0x03, 0x5f
        /*0062*/ 	.short	0x0101


	//----- nvinfo : EIATTR_VRC_CTA_INIT_COUNT
	.align		4
        /*0064*/ 	.byte	0x02, 0x4a
	.zero		1
	.zero		1


	//----- nvinfo : EIATTR_EXIT_INSTR_OFFSETS
	.align		4
        /*0068*/ 	.byte	0x04, 0x1c
        /*006a*/ 	.short	(.L_183 - .L_182)


	//   ....[0]....
.L_182:
        /*006c*/ 	.word	0x00000080


	//   ....[1]....
        /*0070*/ 	.word	0x000001e0


	//   ....[2]....
        /*0074*/ 	.word	0x000002d0


	//   ....[3]....
        /*0078*/ 	.word	0x000003d0


	//   ....[4]....
        /*007c*/ 	.word	0x000004d0


	//   ....[5]....
        /*0080*/ 	.word	0x000008b0


	//----- nvinfo : EIATTR_CRS_STACK_SIZE
	.align		4
.L_183:
        /*0084*/ 	.byte	0x04, 0x1e
        /*0086*/ 	.short	(.L_185 - .L_184)
.L_184:
        /*0088*/ 	.word	0x00000000


	//----- nvinfo : EIATTR_CBANK_PARAM_SIZE
	.align		4
.L_185:
        /*008c*/ 	.byte	0x03, 0x19
        /*008e*/ 	.short	0x0028


	//----- nvinfo : EIATTR_PARAM_CBANK
	.align		4
        /*0090*/ 	.byte	0x04, 0x0a
        /*0092*/ 	.short	(.L_187 - .L_186)
	.align		4
.L_186:
        /*0094*/ 	.word	index@(.nv.constant0._Z19calculateCenterMassPiPdS0_S0_d)
        /*0098*/ 	.short	0x0380
        /*009a*/ 	.short	0x0028


	//----- nvinfo : EIATTR_SW_WAR
	.align		4
.L_187:
        /*009c*/ 	.byte	0x04, 0x36
        /*009e*/ 	.short	(.L_189 - .L_188)
.L_188:
        /*00a0*/ 	.word	0x00000008
.L_189:


//--------------------- .nv.info._Z19boundingBoxExpanderPdS_S_S_ --------------------------
	.section	.nv.info._Z19boundingBoxExpanderPdS_S_S_,"",@"SHT_CUDA_INFO"
	.sectionflags	@""
	.align	4


	//----- nvinfo : EIATTR_CUDA_API_VERSION
	.align		4
        /*0000*/ 	.byte	0x04, 0x37
        /*0002*/ 	.short	(.L_191 - .L_190)
.L_190:
        /*0004*/ 	.word	0x00000082


	//----- nvinfo : EIATTR_KPARAM_INFO
	.align		4
.L_191:
        /*0008*/ 	.byte	0x04, 0x17
        /*000a*/ 	.short	(.L_193 - .L_192)
.L_192:
        /*000c*/ 	.word	0x00000000
        /*0010*/ 	.short	0x0003
        /*0012*/ 	.short	0x0018
        /*0014*/ 	.byte	0x00, 0xf5, 0x21, 0x00


	//----- nvinfo : EIATTR_KPARAM_INFO
	.align		4
.L_193:
        /*0018*/ 	.byte	0x04, 0x17
        /*001a*/ 	.short	(.L_195 - .L_194)
.L_194:
        /*001c*/ 	.word	0x00000000
        /*0020*/ 	.short	0x0002
        /*0022*/ 	.short	0x0010
        /*0024*/ 	.byte	0x00, 0xf5, 0x21, 0x00


	//----- nvinfo : EIATTR_KPARAM_INFO
	.align		4
.L_195:
        /*0028*/ 	.byte	0x04, 0x17
        /*002a*/ 	.short	(.L_197 - .L_196)
.L_196:
        /*002c*/ 	.word	0x00000000
        /*0030*/ 	.short	0x0001
        /*0032*/ 	.short	0x0008
        /*0034*/ 	.byte	0x00, 0xf5, 0x21, 0x00


	//----- nvinfo : EIATTR_KPARAM_INFO
	.align		4
.L_197:
        /*0038*/ 	.byte	0x04, 0x17
        /*003a*/ 	.short	(.L_199 - .L_198)
.L_198:
        /*003c*/ 	.word	0x00000000
        /*0040*/ 	.short	0x0000
        /*0042*/ 	.short	0x0000
        /*0044*/ 	.byte	0x00, 0xf5, 0x21, 0x00


	//----- nvinfo : EIATTR_SPARSE_MMA_MASK
	.align		4
.L_199:
        /*0048*/ 	.byte	0x03, 0x50
        /*004a*/ 	.short	0x0000


	//----- nvinfo : EIATTR_MAXREG_COUNT
	.align		4
        /*004c*/ 	.byte	0x03, 0x1b
        /*004e*/ 	.short	0x00ff


	//----- nvinfo : EIATTR_EXTERNS
	.align		4
        /*0050*/ 	.byte	0x04, 0x0f
        /*0052*/ 	.short	(.L_201 - .L_200)


	//   ....[0]....
	.align		4
.L_200:
        /*0054*/ 	.word	index@(vprintf)


	//----- nvinfo : EIATTR_MERCURY_ISA_VERSION
	.align		4
.L_201:
        /*0058*/ 	.byte	0x03, 0x5f
        /*005a*/ 	.short	0x0101


	//----- nvinfo : EIATTR_VRC_CTA_INIT_COUNT
	.align		4
        /*005c*/ 	.byte	0x02, 0x4a
	.zero		1
	.zero		1


	//----- nvinfo : EIATTR_SYSCALL_OFFSETS
	.align		4
        /*0060*/ 	.byte	0x04, 0x46
        /*0062*/ 	.short	(.L_203 - .L_202)


	//   ....[0]....
.L_202:
        /*0064*/ 	.word	0x00000220


	//----- nvinfo : EIATTR_EXIT_INSTR_OFFSETS
	.align		4
.L_203:
        /*0068*/ 	.byte	0x04, 0x1c
        /*006a*/ 	.short	(.L_205 - .L_204)


	//   ....[0]....
.L_204:
        /*006c*/ 	.word	0x00000230


	//----- nvinfo : EIATTR_CBANK_PARAM_SIZE
	.align		4
.L_205:
        /*0070*/ 	.byte	0x03, 0x19
        /*0072*/ 	.short	0x0020


	//----- nvinfo : EIATTR_PARAM_CBANK
	.align		4
        /*0074*/ 	.byte	0x04, 0x0a
        /*0076*/ 	.short	(.L_207 - .L_206)
	.align		4
.L_206:
        /*0078*/ 	.word	index@(.nv.constant0._Z19boundingBoxExpanderPdS_S_S_)
        /*007c*/ 	.short	0x0380
        /*007e*/ 	.short	0x0020


	//----- nvinfo : EIATTR_SW_WAR
	.align		4
.L_207:
        /*0080*/ 	.byte	0x04, 0x36
        /*0082*/ 	.short	(.L_209 - .L_208)
.L_208:
        /*0084*/ 	.word	0x00000008
.L_209:


//--------------------- .nv.info._Z11boundingBoxPdS_iS_S_S_S_Pi --------------------------
	.section	.nv.info._Z11boundingBoxPdS_iS_S_S_S_Pi,"",@"SHT_CUDA_INFO"
	.sectionflags	@""
	.align	4


	//----- nvinfo : EIATTR_CUDA_API_VERSION
	.align		4
        /*0000*/ 	.byte	0x04, 0x37
        /*0002*/ 	.short	(.L_211 - .L_210)
.L_210:
        /*0004*/ 	.word	0x00000082


	//----- nvinfo : EIATTR_KPARAM_INFO
	.align		4
.L_211:
        /*0008*/ 	.byte	0x04, 0x17
        /*000a*/ 	.short	(.L_213 - .L_212)
.L_212:
        /*000c*/ 	.word	0x00000000
        /*0010*/ 	.short	0x0007
        /*0012*/ 	.short	0x0038
        /*0014*/ 	.byte	0x00, 0xf5, 0x21, 0x00


	//----- nvinfo : EIATTR_KPARAM_INFO
	.align		4
.L_213:
        /*0018*/ 	.byte	0x04, 0x17
        /*001a*/ 	.short	(.L_215 - .L_214)
.L_214:
        /*001c*/ 	.word	0x00000000
        /*0020*/ 	.short	0x0006
        /*0022*/ 	.short	0x0030
        /*0024*/ 	.byte	0x00, 0xf5, 0x21, 0x00


	//----- nvinfo : EIATTR_KPARAM_INFO
	.align		4
.L_215:
        /*0028*/ 	.byte	0x04, 0x17
        /*002a*/ 	.short	(.L_217 - .L_216)
.L_216:
        /*002c*/ 	.word	0x00000000
        /*0030*/ 	.short	0x0005
        /*0032*/ 	.short	0x0028
        /*0034*/ 	.byte	0x00, 0xf5, 0x21, 0x00


	//----- nvinfo : EIATTR_KPARAM_INFO
	.align		4
.L_217:
        /*0038*/ 	.byte	0x04, 0x17
        /*003a*/ 	.short	(.L_219 - .L_218)
.L_218:
        /*003c*/ 	.word	0x00000000
        /*0040*/ 	.short	0x0004
        /*0042*/ 	.short	0x0020
        /*0044*/ 	.byte	0x00, 0xf5, 0x21, 0x00


	//----- nvinfo : EIATTR_KPARAM_INFO
	.align		4
.L_219:
        /*0048*/ 	.byte	0x04, 0x17
        /*004a*/ 	.short	(.L_221 - .L_220)
.L_220:
        /*004c*/ 	.word	0x00000000
        /*0050*/ 	.short	0x0003
        /*0052*/ 	.short	0x0018
        /*0054*/ 	.byte	0x00, 0xf5, 0x21, 0x00


	//----- nvinfo : EIATTR_KPARAM_INFO
	.align		4
.L_221:
        /*0058*/ 	.byte	0x04, 0x17
        /*005a*/ 	.short	(.L_223 - .L_222)
.L_222:
        /*005c*/ 	.word	0x00000000
        /*0060*/ 	.short	0x0002
        /*0062*/ 	.short	0x0010
        /*0064*/ 	.byte	0x00, 0xf0, 0x11, 0x00


	//----- nvinfo : EIATTR_KPARAM_INFO
	.align		4
.L_223:
        /*0068*/ 	.byte	0x04, 0x17
        /*006a*/ 	.short	(.L_225 - .L_224)
.L_224:
        /*006c*/ 	.word	0x00000000
        /*0070*/ 	.short	0x0001
        /*0072*/ 	.short	0x0008
        /*0074*/ 	.byte	0x00, 0xf5, 0x21, 0x00


	//----- nvinfo : EIATTR_KPARAM_INFO
	.align		4
.L_225:
        /*0078*/ 	.byte	0x04, 0x17
        /*007a*/ 	.short	(.L_227 - .L_226)
.L_226:
        /*007c*/ 	.word	0x00000000
        /*0080*/ 	.short	0x0000
        /*0082*/ 	.short	0x0000
        /*0084*/ 	.byte	0x00, 0xf5, 0x21, 0x00


	//----- nvinfo : EIATTR_SPARSE_MMA_MASK
	.align		4
.L_227:
        /*0088*/ 	.byte	0x03, 0x50
        /*008a*/ 	.short	0x0000


	//----- nvinfo : EIATTR_MAXREG_COUNT
	.align		4
        /*008c*/ 	.byte	0x03, 0x1b
        /*008e*/ 	.short	0x00ff


	//----- nvinfo : EIATTR_NUM_BARRIERS
	.align		4
        /*0090*/ 	.byte	0x02, 0x4c
        /*0092*/ 	.byte	0x01
	.zero		1


	//----- nvinfo : EIATTR_MERCURY_ISA_VERSION
	.align		4
        /*0094*/ 	.byte	0x03, 0x5f
        /*0096*/ 	.short	0x0101


	//----- nvinfo : EIATTR_VRC_CTA_INIT_COUNT
	.align		4
        /*0098*/ 	.byte	0x02, 0x4a
	.zero		1
	.zero		1


	//----- nvinfo : EIATTR_EXIT_INSTR_OFFSETS
	.align		4
        /*009c*/ 	.byte	0x04, 0x1c
        /*009e*/ 	.short	(.L_229 - .L_228)


	//   ....[0]....
.L_228:
        /*00a0*/ 	.word	0x000000a0


	//   ....[1]....
        /*00a4*/ 	.word	0x00000620


	//   ....[2]....
        /*00a8*/ 	.word	0x000008c0


	//----- nvinfo : EIATTR_CRS_STACK_SIZE
	.align		4
.L_229:
        /*00ac*/ 	.byte	0x04, 0x1e
        /*00ae*/ 	.short	(.L_231 - .L_230)
.L_230:
        /*00b0*/ 	.word	0x00000000


	//----- nvinfo : EIATTR_CBANK_PARAM_SIZE
	.align		4
.L_231:
        /*00b4*/ 	.byte	0x03, 0x19
        /*00b6*/ 	.short	0x0040


	//----- nvinfo : EIATTR_PARAM_CBANK
	.align		4
        /*00b8*/ 	.byte	0x04, 0x0a
        /*00ba*/ 	.short	(.L_233 - .L_232)
	.align		4
.L_232:
        /*00bc*/ 	.word	index@(.nv.constant0._Z11boundingBoxPdS_iS_S_S_S_Pi)
        /*00c0*/ 	.short	0x0380
        /*00c2*/ 	.short	0x0040


	//----- nvinfo : EIATTR_SW_WAR
	.align		4
.L_233:
        /*00c4*/ 	.byte	0x04, 0x36
        /*00c6*/ 	.short	(.L_235 - .L_234)
.L_234:
        /*00c8*/ 	.word	0x00000008
.L_235:


//--------------------- .nv.info._Z15initialPositionPdS_S_S_dd --------------------------
	.section	.nv.info._Z15initialPositionPdS_S_S_dd,"",@"SHT_CUDA_INFO"
	.sectionflags	@""
	.align	4


	//----- nvinfo : EIATTR_CUDA_API_VERSION
	.align		4
        /*0000*/ 	.byte	0x04, 0x37
        /*0002*/ 	.short	(.L_237 - .L_236)
.L_236:
        /*0004*/ 	.word	0x00000082


	//----- nvinfo : EIATTR_KPARAM_INFO
	.align		4
.L_237:
        /*0008*/ 	.byte	0x04, 0x17
        /*000a*/ 	.short	(.L_239 - .L_238)
.L_238:
        /*000c*/ 	.word	0x00000000
        /*0010*/ 	.short	0x0005
        /*0012*/ 	.short	0x0028
        /*0014*/ 	.byte	0x00, 0xf0, 0x21, 0x00


	//----- nvinfo : EIATTR_KPARAM_INFO
	.align		4
.L_239:
        /*0018*/ 	.byte	0x04, 0x17
        /*001a*/ 	.short	(.L_241 - .L_240)
.L_240:
        /*001c*/ 	.word	0x00000000
        /*0020*/ 	.short	0x0004
        /*0022*/ 	.short	0x0020
        /*0024*/ 	.byte	0x00, 0xf0, 0x21, 0x00


	//----- nvinfo : EIATTR_KPARAM_INFO
	.align		4
.L_241:
        /*0028*/ 	.byte	0x04, 0x17
        /*002a*/ 	.short	(.L_243 - .L_242)
.L_242:
        /*002c*/ 	.word	0x00000000
        /*0030*/ 	.short	0x0003
        /*0032*/ 	.short	0x0018
        /*0034*/ 	.byte	0x00, 0xf5, 0x21, 0x00


	//----- nvinfo : EIATTR_KPARAM_INFO
	.align		4
.L_243:
        /*0038*/ 	.byte	0x04, 0x17
        /*003a*/ 	.short	(.L_245 - .L_244)
.L_244:
        /*003c*/ 	.word	0x00000000
        /*0040*/ 	.short	0x0002
        /*0042*/ 	.short	0x0010
        /*0044*/ 	.byte	0x00, 0xf5, 0x21, 0x00


	//----- nvinfo : EIATTR_KPARAM_INFO
	.align		4
.L_245:
        /*0048*/ 	.byte	0x04, 0x17
        /*004a*/ 	.short	(.L_247 - .L_246)
.L_246:
        /*004c*/ 	.word	0x00000000
        /*0050*/ 	.short	0x0001
        /*0052*/ 	.short	0x0008
        /*0054*/ 	.byte	0x00, 0xf5, 0x21, 0x00


	//----- nvinfo : EIATTR_KPARAM_INFO
	.align		4
.L_247:
        /*0058*/ 	.byte	0x04, 0x17
        /*005a*/ 	.short	(.L_249 - .L_248)
.L_248:
        /*005c*/ 	.word	0x00000000
        /*0060*/ 	.short	0x0000
        /*0062*/ 	.short	0x0000
        /*0064*/ 	.byte	0x00, 0xf5, 0x21, 0x00


	//----- nvinfo : EIATTR_SPARSE_MMA_MASK
	.align		4
.L_249:
        /*0068*/ 	.byte	0x03, 0x50
        /*006a*/ 	.short	0x0000


	//----- nvinfo : EIATTR_MAXREG_COUNT
	.align		4
        /*006c*/ 	.byte	0x03, 0x1b
        /*006e*/ 	.short	0x00ff


	//----- nvinfo : EIATTR_MERCURY_ISA_VERSION
	.align		4
        /*0070*/ 	.byte	0x03, 0x5f
        /*0072*/ 	.short	0x0101


	//----- nvinfo : EIATTR_VRC_CTA_INIT_COUNT
	.align		4
        /*0074*/ 	.byte	0x02, 0x4a
	.zero		1
	.zero		1


	//----- nvinfo : EIATTR_EXIT_INSTR_OFFSETS
	.align		4
        /*0078*/ 	.byte	0x04, 0x1c
        /*007a*/ 	.short	(.L_251 - .L_250)


	//   ....[0]....
.L_250:
        /*007c*/ 	.word	0x000000c0


	//----- nvinfo : EIATTR_CBANK_PARAM_SIZE
	.align		4
.L_251:
        /*0080*/ 	.byte	0x03, 0x19
        /*0082*/ 	.short	0x0030


	//----- nvinfo : EIATTR_PARAM_CBANK
	.align		4
        /*0084*/ 	.byte	0x04, 0x0a
        /*0086*/ 	.short	(.L_253 - .L_252)
	.align		4
.L_252:
        /*0088*/ 	.word	index@(.nv.constant0._Z15initialPositionPdS_S_S_dd)
        /*008c*/ 	.short	0x0380
        /*008e*/ 	.short	0x0030


	//----- nvinfo : EIATTR_SW_WAR
	.align		4
.L_253:
        /*0090*/ 	.byte	0x04, 0x36
        /*0092*/ 	.short	(.L_255 - .L_254)
.L_254:
        /*0094*/ 	.word	0x00000008
.L_255:


//--------------------- .nv.info._Z14calculateForcePiPdS0_S0_iiS0_S0_S0_S0_ --------------------------
	.section	.nv.info._Z14calculateForcePiPdS0_S0_iiS0_S0_S0_S0_,"",@"SHT_CUDA_INFO"
	.sectionflags	@""
	.align	4


	//----- nvinfo : EIATTR_CUDA_API_VERSION
	.align		4
        /*0000*/ 	.byte	0x04, 0x37
        /*0002*/ 	.short	(.L_257 - .L_256)
.L_256:
        /*0004*/ 	.word	0x00000082


	//----- nvinfo : EIATTR_KPARAM_INFO
	.align		4
.L_257:
        /*0008*/ 	.byte	0x04, 0x17
        /*000a*/ 	.short	(.L_259 - .L_258)
.L_258:
        /*000c*/ 	.word	0x00000000
        /*0010*/ 	.short	0x0009
        /*0012*/ 	.short	0x0040
        /*0014*/ 	.byte	0x00, 0xf5, 0x21, 0x00


	//----- nvinfo : EIATTR_KPARAM_INFO
	.align		4
.L_259:
        /*0018*/ 	.byte	0x04, 0x17
        /*001a*/ 	.short	(.L_261 - .L_260)
.L_260:
        /*001c*/ 	.word	0x00000000
        /*0020*/ 	.short	0x0008
        /*0022*/ 	.short	0x0038
        /*0024*/ 	.byte	0x00, 0xf5, 0x21, 0x00


	//----- nvinfo : EIATTR_KPARAM_INFO
	.align		4
.L_261:
        /*0028*/ 	.byte	0x04, 0x17
        /*002a*/ 	.short	(.L_263 - .L_262)
.L_262:
        /*002c*/ 	.word	0x00000000
        /*0030*/ 	.short	0x0007
        /*0032*/ 	.short	0x0030
        /*0034*/ 	.byte	0x00, 0xf5, 0x21, 0x00


	//----- nvinfo : EIATTR_KPARAM_INFO
	.align		4
.L_263:
        /*0038*/ 	.byte	0x04, 0x17
        /*003a*/ 	.short	(.L_265 - .L_264)
.L_264:
        /*003c*/ 	.word	0x00000000
        /*0040*/ 	.short	0x0006
        /*0042*/ 	.short	0x0028
        /*0044*/ 	.byte	0x00, 0xf5, 0x21, 0x00


	//----- nvinfo : EIATTR_KPARAM_INFO
	.align		4
.L_265:
        /*0048*/ 	.byte	0x04, 0x17
        /*004a*/ 	.short	(.L_267 - .L_266)
.L_266:
        /*004c*/ 	.word	0x00000000
        /*0050*/ 	.short	0x0005
        /*0052*/ 	.short	0x0024
        /*0054*/ 	.byte	0x00, 0xf0, 0x11, 0x00


	//----- nvinfo : EIATTR_KPARAM_INFO
	.align		4
.L_267:
        /*0058*/ 	.byte	0x04, 0x17
        /*005a*/ 	.short	(.L_269 - .L_268)
.L_268:
        /*005c*/ 	.word	0x00000000
        /*0060*/ 	.short	0x0004
        /*0062*/ 	.short	0x0020
        /*0064*/ 	.byte	0x00, 0xf0, 0x11, 0x00


	//----- nvinfo : EIATTR_KPARAM_INFO
	.align		4
.L_269:
        /*0068*/ 	.byte	0x04, 0x17
        /*006a*/ 	.short	(.L_271 - .L_270)
.L_270:
        /*006c*/ 	.word	0x00000000
        /*0070*/ 	.short	0x0003
        /*0072*/ 	.short	0x0018
        /*0074*/ 	.byte	0x00, 0xf5, 0x21, 0x00


	//----- nvinfo : EIATTR_KPARAM_INFO
	.align		4
.L_271:
        /*0078*/ 	.byte	0x04, 0x17
        /*007a*/ 	.short	(.L_273 - .L_272)
.L_272:
        /*007c*/ 	.word	0x00000000
        /*0080*/ 	.short	0x0002
        /*0082*/ 	.short	0x0010
        /*0084*/ 	.byte	0x00, 0xf5, 0x21, 0x00


	//----- nvinfo : EIATTR_KPARAM_INFO
	.align		4
.L_273:
        /*0088*/ 	.byte	0x04, 0x17
        /*008a*/ 	.short	(.L_275 - .L_274)
.L_274:
        /*008c*/ 	.word	0x00000000
        /*0090*/ 	.short	0x0001
        /*0092*/ 	.short	0x0008
        /*0094*/ 	.byte	0x00, 0xf5, 0x21, 0x00


	//----- nvinfo : EIATTR_KPARAM_INFO
	.align		4
.L_275:
        /*0098*/ 	.byte	0x04, 0x17
        /*009a*/ 	.short	(.L_277 - .L_276)
.L_276:
        /*009c*/ 	.word	0x00000000
        /*00a0*/ 	.short	0x0000
        /*00a2*/ 	.short	0x0000
        /*00a4*/ 	.byte	0x00, 0xf5, 0x21, 0x00


	//----- nvinfo : EIATTR_SPARSE_MMA_MASK
	.align		4
.L_277:
        /*00a8*/ 	.byte	0x03, 0x50
        /*00aa*/ 	.short	0x0000


	//----- nvinfo : EIATTR_MAXREG_COUNT
	.align		4
        /*00ac*/ 	.byte	0x03, 0x1b
        /*00ae*/ 	.short	0x00ff


	//----- nvinfo : EIATTR_MERCURY_ISA_VERSION
	.align		4
        /*00b0*/ 	.byte	0x03, 0x5f
        /*00b2*/ 	.short	0x0101


	//----- nvinfo : EIATTR_VRC_CTA_INIT_COUNT
	.align		4
        /*00b4*/ 	.byte	0x02, 0x4a
	.zero		1
	.zero		1


	//----- nvinfo : EIATTR_EXIT_INSTR_OFFSETS
	.align		4
        /*00b8*/ 	.byte	0x04, 0x1c
        /*00ba*/ 	.short	(.L_279 - .L_278)


	//   ....[0]....
.L_278:
        /*00bc*/ 	.word	0x00000070


	//   ....[1]....
        /*00c0*/ 	.word	0x000015d0


	//----- nvinfo : EIATTR_CRS_STACK_SIZE
	.align		4
.L_279:
        /*00c4*/ 	.byte	0x04, 0x1e
        /*00c6*/ 	.short	(.L_281 - .L_280)
.L_280:
        /*00c8*/ 	.word	0x00000000


	//----- nvinfo : EIATTR_CBANK_PARAM_SIZE
	.align		4
.L_281:
        /*00cc*/ 	.byte	0x03, 0x19
        /*00ce*/ 	.short	0x0048


	//----- nvinfo : EIATTR_PARAM_CBANK
	.align		4
        /*00d0*/ 	.byte	0x04, 0x0a
        /*00d2*/ 	.short	(.L_283 - .L_282)
	.align		4
.L_282:
        /*00d4*/ 	.word	index@(.nv.constant0._Z14calculateForcePiPdS0_S0_iiS0_S0_S0_S0_)
        /*00d8*/ 	.short	0x0380
        /*00da*/ 	.short	0x0048


	//----- nvinfo : EIATTR_SW_WAR
	.align		4
.L_283:
        /*00dc*/ 	.byte	0x04, 0x36
        /*00de*/ 	.short	(.L_285 - .L_284)
.L_284:
        /*00e0*/ 	.word	0x00000008
.L_285:


//--------------------- .nv.info._Z17calculateMovementPdS_S_S_S_S_S_i --------------------------
	.section	.nv.info._Z17calculateMovementPdS_S_S_S_S_S_i,"",@"SHT_CUDA_INFO"
	.sectionflags	@""
	.align	4


	//----- nvinfo : EIATTR_CUDA_API_VERSION
	.align		4
        /*0000*/ 	.byte	0x04, 0x37
        /*0002*/ 	.short	(.L_287 - .L_286)
.L_286:
        /*0004*/ 	.word	0x00000082


	//----- nvinfo : EIATTR_KPARAM_INFO
	.align		4
.L_287:
        /*0008*/ 	.byte	0x04, 0x17
        /*000a*/ 	.short	(.L_289 - .L_288)
.L_288:
        /*000c*/ 	.word	0x00000000
        /*0010*/ 	.short	0x0007
        /*0012*/ 	.short	0x0038
        /*0014*/ 	.byte	0x00, 0xf0, 0x11, 0x00


	//----- nvinfo : EIATTR_KPARAM_INFO
	.align		4
.L_289:
        /*0018*/ 	.byte	0x04, 0x17
        /*001a*/ 	.short	(.L_291 - .L_290)
.L_290:
        /*001c*/ 	.word	0x00000000
        /*0020*/ 	.short	0x0006
        /*0022*/ 	.short	0x0030
        /*0024*/ 	.byte	0x00, 0xf5, 0x21, 0x00


	//----- nvinfo : EIATTR_KPARAM_INFO
	.align		4
.L_291:
        /*0028*/ 	.byte	0x04, 0x17
        /*002a*/ 	.short	(.L_293 - .L_292)
.L_292:
        /*002c*/ 	.word	0x00000000
        /*0030*/ 	.short	0x0005
        /*0032*/ 	.short	0x0028
        /*0034*/ 	.byte	0x00, 0xf5, 0x21, 0x00


	//----- nvinfo : EIATTR_KPARAM_INFO
	.align		4
.L_293:
        /*0038*/ 	.byte	0x04, 0x17
        /*003a*/ 	.short	(.L_295 - .L_294)
.L_294:
        /*003c*/ 	.word	0x00000000
        /*0040*/ 	.short	0x0004
        /*0042*/ 	.short	0x0020
        /*0044*/ 	.byte	0x00, 0xf5, 0x21, 0x00


	//----- nvinfo : EIATTR_KPARAM_INFO
	.align		4
.L_295:
        /*0048*/ 	.byte	0x04, 0x17
        /*004a*/ 	.short	(.L_297 - .L_296)
.L_296:
        /*004c*/ 	.word	0x00000000
        /*0050*/ 	.short	0x0003
        /*0052*/ 	.short	0x0018
        /*0054*/ 	.byte	0x00, 0xf5, 0x21, 0x00


	//----- nvinfo : EIATTR_KPARAM_INFO
	.align		4
.L_297:
        /*0058*/ 	.byte	0x04, 0x17
        /*005a*/ 	.short	(.L_299 - .L_298)
.L_298:
        /*005c*/ 	.word	0x00000000
        /*0060*/ 	.short	0x0002
        /*0062*/ 	.short	0x0010
        /*0064*/ 	.byte	0x00, 0xf5, 0x21, 0x00


	//----- nvinfo : EIATTR_KPARAM_INFO
	.align		4
.L_299:
        /*0068*/ 	.byte	0x04, 0x17
        /*006a*/ 	.short	(.L_301 - .L_300)
.L_300:
        /*006c*/ 	.word	0x00000000
        /*0070*/ 	.short	0x0001
        /*0072*/ 	.short	0x0008
        /*0074*/ 	.byte	0x00, 0xf5, 0x21, 0x00


	//----- nvinfo : EIATTR_KPARAM_INFO
	.align		4
.L_301:
        /*0078*/ 	.byte	0x04, 0x17
        /*007a*/ 	.short	(.L_303 - .L_302)
.L_302:
        /*007c*/ 	.word	0x00000000
        /*0080*/ 	.short	0x0000
        /*0082*/ 	.short	0x0000
        /*0084*/ 	.byte	0x00, 0xf5, 0x21, 0x00


	//----- nvinfo : EIATTR_SPARSE_MMA_MASK
	.align		4
.L_303:
        /*0088*/ 	.byte	0x03, 0x50
        /*008a*/ 	.short	0x0000


	//----- nvinfo : EIATTR_MAXREG_COUNT
	.align		4
        /*008c*/ 	.byte	0x03, 0x1b
        /*008e*/ 	.short	0x00ff


	//----- nvinfo : EIATTR_MERCURY_ISA_VERSION
	.align		4
        /*0090*/ 	.byte	0x03, 0x5f
        /*0092*/ 	.short	0x0101


	//----- nvinfo : EIATTR_VRC_CTA_INIT_COUNT
	.align		4
        /*0094*/ 	.byte	0x02, 0x4a
	.zero		1
	.zero		1


	//----- nvinfo : EIATTR_EXIT_INSTR_OFFSETS
	.align		4
        /*0098*/ 	.byte	0x04, 0x1c
        /*009a*/ 	.short	(.L_305 - .L_304)


	//   ....[0]....
.L_304:
        /*009c*/ 	.word	0x00000070


	//   ....[1]....
        /*00a0*/ 	.word	0x000004b0


	//----- nvinfo : EIATTR_CRS_STACK_SIZE
	.align		4
.L_305:
        /*00a4*/ 	.byte	0x04, 0x1e
        /*00a6*/ 	.short	(.L_307 - .L_306)
.L_306:
        /*00a8*/ 	.word	0x00000000


	//----- nvinfo : EIATTR_CBANK_PARAM_SIZE
	.align		4
.L_307:
        /*00ac*/ 	.byte	0x03, 0x19
        /*00ae*/ 	.short	0x003c


	//----- nvinfo : EIATTR_PARAM_CBANK
	.align		4
        /*00b0*/ 	.byte	0x04, 0x0a
        /*00b2*/ 	.short	(.L_309 - .L_308)
	.align		4
.L_308:
        /*00b4*/ 	.word	index@(.nv.constant0._Z17calculateMovementPdS_S_S_S_S_S_i)
        /*00b8*/ 	.short	0x0380
        /*00ba*/ 	.short	0x003c


	//----- nvinfo : EIATTR_SW_WAR
	.align		4
.L_309:
        /*00bc*/ 	.byte	0x04, 0x36
        /*00be*/ 	.short	(.L_311 - .L_310)
.L_310:
        /*00c0*/ 	.word	0x00000008
.L_311:


//--------------------- .nv.callgraph             --------------------------
	.section	.nv.callgraph,"",@"SHT_CUDA_CALLGRAPH"
	.align	4
	.sectionentsize	8
	.align		4
        /*0000*/ 	.word	0x00000000
	.align		4
        /*0004*/ 	.word	0xffffffff
	.align		4
        /*0008*/ 	.word	index@(_Z10createTreePdS_S_S_S_S_S_Piii)
	.align		4
        /*000c*/ 	.word	index@(vprintf)
	.align		4
        /*0010*/ 	.word	index@(_Z19boundingBoxExpanderPdS_S_S_)
	.align		4
        /*0014*/ 	.word	index@(vprintf)
	.align		4
        /*0018*/ 	.word	0x00000000
	.align		4
        /*001c*/ 	.word	0xfffffffe
	.align		4
        /*0020*/ 	.word	0x00000000
	.align		4
        /*0024*/ 	.word	0xfffffffd
	.align		4
        /*0028*/ 	.word	0x00000000
	.align		4
        /*002c*/ 	.word	0xfffffffc


//--------------------- .nv.constant4             --------------------------
	.section	.nv.constant4,"a",@progbits
	.align	8
	.align		8
.nv.constant4:
        /*0000*/ 	.dword	G
	.align		8
        /*0008*/ 	.dword	THETA
	.align		8
        /*0010*/ 	.dword	stackSize
	.align		8
        /*0018*/ 	.dword	blockSize
	.align		8
        /*0020*/ 	.dword	pPointer
	.align		8
        /*0028*/ 	.dword	deltaTime
	.align		8
        /*0030*/ 	.dword	error
	.align		8
        /*0038*/ 	.dword	h
	.align		8
        /*0040*/ 	.dword	$str
	.align		8
        /*0048*/ 	.dword	$str$1
	.align		8
        /*0050*/ 	.dword	vprintf


//--------------------- .text._Z10resetArrayPdS_S_i --------------------------
	.section	.text._Z10resetArrayPdS_S_i,"ax",@progbits
	.align	128
        .global         _Z10resetArrayPdS_S_i
        .type           _Z10resetArrayPdS_S_i,@function
        .size           _Z10resetArrayPdS_S_i,(.L_x_108 - _Z10resetArrayPdS_S_i)
        .other          _Z10resetArrayPdS_S_i,@"STO_CUDA_ENTRY STV_DEFAULT"
_Z10resetArrayPdS_S_i:
.text._Z10resetArrayPdS_S_i:
[----:B------:R-:W-:Y:S08]  /*0000*/  LDC R1, c[0x0][0x37c] ;  /* 0x0000df00ff017b82 */ /* 0x000ff00000000800 */
[----:B------:R-:W0:Y:S01]  /*0010*/  LDC.64 R2, c[0x4][0x20] ;  /* 0x01000800ff027b82 */ /* 0x000e220000000a00 */
[----:B------:R-:W0:Y:S01]  /*0020*/  LDCU.64 UR4, c[0x0][0x358] ;  /* 0x00006b00ff0477ac */ /* 0x000e220008000a00 */
[----:B------:R-:W1:Y:S01]  /*0030*/  S2R R0, SR_TID.X ;  /* 0x0000000000007919 */ /* 0x000e620000002100 */
[----:B------:R-:W1:Y:S05]  /*0040*/  S2R R5, SR_CTAID.X ;  /* 0x0000000000057919 */ /* 0x000e6a0000002500 */
[----:B------:R-:W2:Y:S01]  /*0050*/  LDC R7, c[0x0][0x398] ;  /* 0x0000e600ff077b82 */ /* 0x000ea20000000800 */
[----:B0-----:R-:W3:Y:S01]  /*0060*/  LDG.E R15, desc[UR4][R2.64] ;  /* 0x00000004020f7981 */ /* 0x001ee2000c1e1900 */
[----:B------:R-:W1:Y:S02]  /*0070*/  LDCU UR6, c[0x0][0x360] ;  /* 0x00006c00ff0677ac */ /* 0x000e640008000800 */
[----:B-1----:R-:W-:-:S04]  /*0080*/  IMAD R0, R5, UR6, R0 ;  /* 0x0000000605007c24 */ /* 0x002fc8000f8e0200 */
[----:B--2---:R-:W-:-:S05]  /*0090*/  IMAD R0, R0, -0x4, R7 ;  /* 0xfffffffc00007824 */ /* 0x004fca00078e0207 */
[----:B------:R-:W-:-:S04]  /*00a0*/  IADD3 R0, PT, PT, R0, -0x4, RZ ;  /* 0xfffffffc00007810 */ /* 0x000fc80007ffe0ff */
[----:B---3--:R-:W-:-:S13]  /*00b0*/  ISETP.GT.AND P0, PT, R0, R15, PT ;  /* 0x0000000f0000720c */ /* 0x008fda0003f04270 */
[----:B------:R-:W-:Y:S05]  /*00c0*/  @!P0 EXIT ;  /* 0x000000000000894d */ /* 0x000fea0003800000 */
[----:B------:R-:W0:Y:S08]  /*00d0*/  LDC R17, c[0x0][0x370] ;  /* 0x0000dc00ff117b82 */ /* 0x000e300000000800 */
[----:B------:R-:W1:Y:S08]  /*00e0*/  LDC.64 R12, c[0x0][0x390] ;  /* 0x0000e400ff0c7b82 */ /* 0x000e700000000a00 */
[----:B------:R-:W2:Y:S08]  /*00f0*/  LDC.64 R8, c[0x0][0x380] ;  /* 0x0000e000ff087b82 */ /* 0x000eb00000000a00 */
[----:B------:R-:W3:Y:S01]  /*0100*/  LDC.64 R10, c[0x0][0x388] ;  /* 0x0000e200ff0a7b82 */ /* 0x000ee20000000a00 */
[----:B0-----:R-:W-:-:S07]  /*0110*/  IMAD R17, R17, UR6, RZ ;  /* 0x0000000611117c24 */ /* 0x001fce000f8e02ff */
.L_x_0:
[----:B--2---:R-:W-:-:S04]  /*0120*/  IMAD.WIDE R2, R0, 0x8, R8 ;  /* 0x0000000800027825 */ /* 0x004fc800078e0208 */
[C---:B---3--:R-:W-:Y:S01]  /*0130*/  IMAD.WIDE R4, R0.reuse, 0x8, R10 ;  /* 0x0000000800047825 */ /* 0x048fe200078e020a */
[----:B------:R0:W-:Y:S03]  /*0140*/  STG.E.64 desc[UR4][R2.64], RZ ;  /* 0x000000ff02007986 */ /* 0x0001e6000c101b04 */
[----:B-1----:R-:W-:Y:S01]  /*0150*/  IMAD.WIDE R6, R0, 0x8, R12 ;  /* 0x0000000800067825 */ /* 0x002fe200078e020c */
[----:B------:R0:W-:Y:S03]  /*0160*/  STG.E.64 desc[UR4][R4.64], RZ ;  /* 0x000000ff04007986 */ /* 0x0001e6000c101b04 */
[----:B------:R-:W-:Y:S01]  /*0170*/  IMAD R0, R17, -0x4, R0 ;  /* 0xfffffffc11007824 */ /* 0x000fe200078e0200 */
[----:B------:R0:W-:Y:S04]  /*0180*/  STG.E.64 desc[UR4][R6.64], RZ ;  /* 0x000000ff06007986 */ /* 0x0001e8000c101b04 */
[----:B------:R-:W-:-:S13]  /*0190*/  ISETP.GT.AND P0, PT, R0, R15, PT ;  /* 0x0000000f0000720c */ /* 0x000fda0003f04270 */
[----:B0-----:R-:W-:Y:S05]  /*01a0*/  @P0 BRA `(.L_x_0) ;  /* 0xfffffffc00dc0947 */ /* 0x001fea000383ffff */
[----:B------:R-:W-:Y:S05]  /*01b0*/  EXIT ;  /* 0x000000000000794d */ /* 0x000fea0003800000 */
.L_x_1:
[----:B------:R-:W-:-:S00]  /*01c0*/  BRA `(.L_x_1) ;  /* 0xfffffffc00fc7947 */ /* 0x000fc0000383ffff */
[----:B------:R-:W-:-:S00]  /*01d0*/  NOP ;  /* 0x0000000000007918 */ /* 0x000fc00000000000 */
        /* <DEDUP_REMOVED lines=10> */
.L_x_108:


//--------------------- .text._Z10checkErrorPi    --------------------------
	.section	.text._Z10checkErrorPi,"ax",@progbits
	.align	128
        .global         _Z10checkErrorPi
        .type           _Z10checkErrorPi,@function
        .size           _Z10checkErrorPi,(.L_x_109 - _Z10checkErrorPi)
        .other          _Z10checkErrorPi,@"STO_CUDA_ENTRY STV_DEFAULT"
_Z10checkErrorPi:
.text._Z10checkErrorPi:
[----:B------:R-:W-:Y:S08]  /*0000*/  LDC R1, c[0x0][0x37c] ;  /* 0x0000df00ff017b82 */ /* 0x000ff00000000800 */
[----:B------:R-:W0:Y:S01]  /*0010*/  LDC.64 R2, c[0x4][0x30] ;  /* 0x01000c00ff027b82 */ /* 0x000e220000000a00 */
[----:B------:R-:W0:Y:S02]  /*0020*/  LDCU.64 UR4, c[0x0][0x358] ;  /* 0x00006b00ff0477ac */ /* 0x000e240008000a00 */
[----:B0-----:R-:W2:Y:S05]  /*0030*/  LDG.E R3, desc[UR4][R2.64] ;  /* 0x0000000402037981 */ /* 0x001eaa000c1e1900 */
[----:B------:R-:W2:Y:S02]  /*0040*/  LDC.64 R4, c[0x0][0x380] ;  /* 0x0000e000ff047b82 */ /* 0x000ea40000000a00 */
[----:B--2---:R-:W-:Y:S01]  /*0050*/  STG.E desc[UR4][R4.64], R3 ;  /* 0x0000000304007986 */ /* 0x004fe2000c101904 */
[----:B------:R-:W-:Y:S05]  /*0060*/  EXIT ;  /* 0x000000000000794d */ /* 0x000fea0003800000 */
.L_x_2:
        /* <DEDUP_REMOVED lines=9> */
.L_x_109:


//--------------------- .text._Z4set0Pi           --------------------------
	.section	.text._Z4set0Pi,"ax",@progbits
	.align	128
        .global         _Z4set0Pi
        .type           _Z4set0Pi,@function
        .size           _Z4set0Pi,(.L_x_110 - _Z4set0Pi)
        .other          _Z4set0Pi,@"STO_CUDA_ENTRY STV_DEFAULT"
_Z4set0Pi:
.text._Z4set0Pi:
[----:B------:R-:W-:Y:S08]  /*0000*/  LDC R1, c[0x0][0x37c] ;  /* 0x0000df00ff017b82 */ /* 0x000ff00000000800 */
[----:B------:R-:W0:Y:S01]  /*0010*/  LDC.64 R2, c[0x4][0x20] ;  /* 0x01000800ff027b82 */ /* 0x000e220000000a00 */
[----:B------:R-:W0:Y:S07]  /*0020*/  LDCU.64 UR4, c[0x0][0x358] ;  /* 0x00006b00ff0477ac */ /* 0x000e2e0008000a00 */
[----:B------:R-:W1:Y:S01]  /*0030*/  LDC.64 R4, c[0x0][0x380] ;  /* 0x0000e000ff047b82 */ /* 0x000e620000000a00 */
[----:B0-----:R-:W1:Y:S02]  /*0040*/  LDG.E R3, desc[UR4][R2.64] ;  /* 0x0000000402037981 */ /* 0x001e64000c1e1900 */
[----:B-1----:R-:W-:-:S05]  /*0050*/  IMAD.WIDE R4, R3, 0x4, R4 ;  /* 0x0000000403047825 */ /* 0x002fca00078e0204 */
[----:B------:R-:W-:Y:S01]  /*0060*/  STG.E desc[UR4][R4.64+-0x10], RZ ;  /* 0xfffff0ff04007986 */ /* 0x000fe2000c101904 */
[----:B------:R-:W-:Y:S05]  /*0070*/  EXIT ;  /* 0x000000000000794d */ /* 0x000fea0003800000 */
.L_x_3:
        /* <DEDUP_REMOVED lines=16> */
.L_x_110:


//--------------------- .text._Z10setPointeri     --------------------------
	.section	.text._Z10setPointeri,"ax",@progbits
	.align	128
        .global         _Z10setPointeri
        .type           _Z10setPointeri,@function
        .size           _Z10setPointeri,(.L_x_111 - _Z10setPointeri)
        .other          _Z10setPointeri,@"STO_CUDA_ENTRY STV_DEFAULT"
_Z10setPointeri:
.text._Z10setPointeri:
[----:B------:R-:W-:Y:S08]  /*0000*/  LDC R1, c[0x0][0x37c] ;  /* 0x0000df00ff017b82 */ /* 0x000ff00000000800 */
[----:B------:R-:W0:Y:S01]  /*0010*/  LDC R5, c[0x0][0x380] ;  /* 0x0000e000ff057b82 */ /* 0x000e220000000800 */
[----:B------:R-:W1:Y:S07]  /*0020*/  LDCU.64 UR4, c[0x0][0x358] ;  /* 0x00006b00ff0477ac */ /* 0x000e6e0008000a00 */
[----:B------:R-:W1:Y:S01]  /*0030*/  LDC.64 R2, c[0x4][0x20] ;  /* 0x01000800ff027b82 */ /* 0x000e620000000a00 */
[----:B0-----:R-:W-:-:S05]  /*0040*/  IADD3 R5, PT, PT, R5, -0x7, RZ ;  /* 0xfffffff905057810 */ /* 0x001fca0007ffe0ff */
[----:B-1----:R-:W-:Y:S01]  /*0050*/  STG.E desc[UR4][R2.64], R5 ;  /* 0x0000000502007986 */ /* 0x002fe2000c101904 */
[----:B------:R-:W-:Y:S05]  /*0060*/  EXIT ;  /* 0x000000000000794d */ /* 0x000fea0003800000 */
.L_x_4:
        /* <DEDUP_REMOVED lines=9> */
.L_x_111:


//--------------------- .text._Z10createTreePdS_S_S_S_S_S_Piii --------------------------
	.section	.text._Z10createTreePdS_S_S_S_S_S_Piii,"ax",@progbits
	.align	128
        .global         _Z10createTreePdS_S_S_S_S_S_Piii
        .type           _Z10createTreePdS_S_S_S_S_S_Piii,@function
        .size           _Z10createTreePdS_S_S_S_S_S_Piii,(.L_x_112 - _Z10createTreePdS_S_S_S_S_S_Piii)
        .other          _Z10createTreePdS_S_S_S_S_S_Piii,@"STO_CUDA_ENTRY STV_DEFAULT"
_Z10createTreePdS_S_S_S_S_S_Piii:
.text._Z10createTreePdS_S_S_S_S_S_Piii:
[----:B------:R-:W0:Y:S01]  /*0000*/  LDC R1, c[0x0][0x37c] ;  /* 0x0000df00ff017b82 */ /* 0x000e220000000800 */
[----:B------:R-:W1:Y:S01]  /*0010*/  S2R R0, SR_TID.X ;  /* 0x0000000000007919 */ /* 0x000e620000002100 */
[----:B------:R-:W1:Y:S01]  /*0020*/  LDCU UR4, c[0x0][0x360] ;  /* 0x00006c00ff0477ac */ /* 0x000e620008000800 */
[----:B------:R-:W1:Y:S01]  /*0030*/  S2R R3, SR_CTAID.X ;  /* 0x0000000000037919 */ /* 0x000e620000002500 */
[----:B------:R-:W2:Y:S01]  /*0040*/  LDCU UR5, c[0x0][0x3c4] ;  /* 0x00007880ff0577ac */ /* 0x000ea20008000800 */
[----:B-1----:R-:W-:-:S05]  /*0050*/  IMAD R0, R3, UR4, R0 ;  /* 0x0000000403007c24 */ /* 0x002fca000f8e0200 */
[----:B--2---:R-:W-:-:S13]  /*0060*/  ISETP.GT.AND P0, PT, R0, UR5, PT ;  /* 0x0000000500007c0c */ /* 0x004fda000bf04270 */
[----:B0-----:R-:W-:Y:S05]  /*0070*/  @P0 EXIT ;  /* 0x000000000000094d */ /* 0x001fea0003800000 */
[----:B------:R-:W0:Y:S01]  /*0080*/  LDC.64 R24, c[0x0][0x3b0] ;  /* 0x0000ec00ff187b82 */ /* 0x000e220000000a00 */
[----:B------:R-:W0:Y:S07]  /*0090*/  LDCU.64 UR36, c[0x0][0x358] ;  /* 0x00006b00ff2477ac */ /* 0x000e2e0008000a00 */
[----:B------:R-:W1:Y:S08]  /*00a0*/  LDC.64 R18, c[0x0][0x3a8] ;  /* 0x0000ea00ff127b82 */ /* 0x000e700000000a00 */
[----:B------:R-:W2:Y:S08]  /*00b0*/  LDC.64 R16, c[0x0][0x3a0] ;  /* 0x0000e800ff107b82 */ /* 0x000eb00000000a00 */
[----:B------:R-:W3:Y:S01]  /*00c0*/  LDC.64 R20, c[0x0][0x398] ;  /* 0x0000e600ff147b82 */ /* 0x000ee20000000a00 */
[----:B0-----:R-:W5:Y:S04]  /*00d0*/  LDG.E.64 R24, desc[UR36][R24.64] ;  /* 0x0000002418187981 */ /* 0x001f68000c1e1b00 */
[----:B-1----:R-:W5:Y:S03]  /*00e0*/  LDG.E.64 R18, desc[UR36][R18.64] ;  /* 0x0000002412127981 */ /* 0x002f66000c1e1b00 */
[----:B------:R-:W0:Y:S01]  /*00f0*/  LDC.64 R14, c[0x0][0x380] ;  /* 0x0000e000ff0e7b82 */ /* 0x000e220000000a00 */
[----:B--2---:R-:W5:Y:S07]  /*0100*/  LDG.E.64 R16, desc[UR36][R16.64] ;  /* 0x0000002410107981 */ /* 0x004f6e000c1e1b00 */
[----:B------:R-:W1:Y:S01]  /*0110*/  LDC.64 R12, c[0x0][0x388] ;  /* 0x0000e200ff0c7b82 */ /* 0x000e620000000a00 */
[----:B---3--:R-:W5:Y:S01]  /*0120*/  LDG.E.64 R20, desc[UR36][R20.64] ;  /* 0x0000002414147981 */ /* 0x008f62000c1e1b00 */
[----:B------:R-:W2:Y:S01]  /*0130*/  LDCU UR4, c[0x0][0x3c0] ;  /* 0x00007800ff0477ac */ /* 0x000ea20008000800 */
[----:B------:R-:W-:Y:S01]  /*0140*/  BSSY B0, `(.L_x_5) ;  /* 0x00000c9000007945 */ /* 0x000fe20003800000 */
[----:B------:R-:W-:Y:S01]  /*0150*/  PLOP3.LUT P1, PT, PT, PT, PT, 0x8, 0x80 ;  /* 0x000000000080781c */ /* 0x000fe20003f2e170 */
[----:B0-----:R-:W-:-:S04]  /*0160*/  IMAD.WIDE R14, R0, 0x8, R14 ;  /* 0x00000008000e7825 */ /* 0x001fc800078e020e */
[----:B-1----:R-:W-:-:S04]  /*0170*/  IMAD.WIDE R12, R0, 0x8, R12 ;  /* 0x00000008000c7825 */ /* 0x002fc800078e020c */
[----:B--2---:R-:W-:-:S07]  /*0180*/  IMAD.U32 R23, RZ, RZ, UR4 ;  /* 0x00000004ff177e24 */ /* 0x004fce000f8e00ff */
.L_x_17:
[----:B------:R-:W-:Y:S05]  /*0190*/  YIELD ;  /* 0x0000000000007946 */ /* 0x000fea0003800000 */
[----:B------:R-:W-:Y:S01]  /*01a0*/  BSSY.RECONVERGENT B1, `(.L_x_6) ;  /* 0x0000018000017945 */ /* 0x000fe20003800200 */
[----:B-----5:R-:W-:Y:S02]  /*01b0*/  IMAD.MOV.U32 R10, RZ, RZ, R20 ;  /* 0x000000ffff0a7224 */ /* 0x020fe400078e0014 */
[----:B------:R-:W-:Y:S01]  /*01c0*/  IMAD.MOV.U32 R11, RZ, RZ, R21 ;  /* 0x000000ffff0b7224 */ /* 0x000fe200078e0015 */
[----:B0123--:R-:W-:Y:S06]  /*01d0*/  @P1 BRA `(.L_x_7) ;  /* 0x0000000000501947 */ /* 0x00ffec0003800000 */
[----:B------:R-:W2:Y:S04]  /*01e0*/  LDG.E.64 R8, desc[UR36][R12.64] ;  /* 0x000000240c087981 */ /* 0x000ea8000c1e1b00 */
[----:B------:R-:W3:Y:S01]  /*01f0*/  LDG.E.64 R6, desc[UR36][R14.64] ;  /* 0x000000240e067981 */ /* 0x000ee2000c1e1b00 */
[----:B------:R-:W-:Y:S02]  /*0200*/  DADD R2, R16, R20 ;  /* 0x0000000010027229 */ /* 0x000fe40000000014 */
[----:B------:R-:W-:-:S06]  /*0210*/  DADD R4, R24, R18 ;  /* 0x0000000018047229 */ /* 0x000fcc0000000012 */
[----:B------:R-:W-:Y:S02]  /*0220*/  DMUL R2, R2, 0.5 ;  /* 0x3fe0000002027828 */ /* 0x000fe40000000000 */
[----:B------:R-:W-:-:S08]  /*0230*/  DMUL R4, R4, 0.5 ;  /* 0x3fe0000004047828 */ /* 0x000fd00000000000 */
[----:B------:R-:W-:Y:S01]  /*0240*/  IMAD.MOV.U32 R10, RZ, RZ, R2 ;  /* 0x000000ffff0a7224 */ /* 0x000fe200078e0002 */
[----:B------:R-:W-:Y:S01]  /*0250*/  MOV R11, R3 ;  /* 0x00000003000b7202 */ /* 0x000fe20000000f00 */
[----:B--2---:R-:W-:Y:S02]  /*0260*/  DSETP.GT.AND P1, PT, R8, R2, PT ;  /* 0x000000020800722a */ /* 0x004fe40003f24000 */
[----:B---3--:R-:W-:-:S06]  /*0270*/  DSETP.GTU.AND P0, PT, R6, R4, PT ;  /* 0x000000040600722a */ /* 0x008fcc0003f0c000 */
[----:B------:R-:W-:Y:S02]  /*0280*/  SEL R6, RZ, 0x2, P0 ;  /* 0x00000002ff067807 */ /* 0x000fe40000000000 */
[----:B------:R-:W-:Y:S02]  /*0290*/  FSEL R19, R5, R19, P0 ;  /* 0x0000001305137208 */ /* 0x000fe40000000000 */
[----:B------:R-:W-:Y:S02]  /*02a0*/  FSEL R18, R4, R18, P0 ;  /* 0x0000001204127208 */ /* 0x000fe40000000000 */
[----:B------:R-:W-:Y:S01]  /*02b0*/  @P1 IMAD.MOV.U32 R10, RZ, RZ, R20 ;  /* 0x000000ffff0a1224 */ /* 0x000fe200078e0014 */
[----:B------:R-:W-:Y:S01]  /*02c0*/  FSEL R24, R24, R4, P0 ;  /* 0x0000000418187208 */ /* 0x000fe20000000000 */
[----:B------:R-:W-:Y:S01]  /*02d0*/  @P1 IMAD.MOV.U32 R11, RZ, RZ, R21 ;  /* 0x000000ffff0b1224 */ /* 0x000fe200078e0015 */
[----:B------:R-:W-:Y:S01]  /*02e0*/  FSEL R25, R25, R5, P0 ;  /* 0x0000000519197208 */ /* 0x000fe20000000000 */
[----:B------:R-:W-:Y:S01]  /*02f0*/  @P1 IMAD.MOV.U32 R16, RZ, RZ, R2 ;  /* 0x000000ffff101224 */ /* 0x000fe200078e0002 */
[----:B------:R-:W-:Y:S01]  /*0300*/  @P1 MOV R17, R3 ;  /* 0x0000000300111202 */ /* 0x000fe20000000f00 */
[----:B------:R-:W-:-:S07]  /*0310*/  @P1 VIADD R6, R6, 0x1 ;  /* 0x0000000106061836 */ /* 0x000fce0000000000 */
.L_x_7:
[----:B------:R-:W-:Y:S05]  /*0320*/  BSYNC.RECONVERGENT B1 ;  /* 0x0000000000017941 */ /* 0x000fea0003800200 */
.L_x_6:
[----:B------:R-:W0:Y:S01]  /*0330*/  LDCU.64 UR4, c[0x0][0x3b8] ;  /* 0x00007700ff0477ac */ /* 0x000e220008000a00 */
[----:B------:R-:W-:Y:S01]  /*0340*/  IMAD.IADD R3, R23, 0x1, -R6 ;  /* 0x0000000117037824 */ /* 0x000fe200078e0a06 */
[----:B------:R-:W1:Y:S01]  /*0350*/  LDC R5, c[0x0][0x3c4] ;  /* 0x0000f100ff057b82 */ /* 0x000e620000000800 */
[----:B0-----:R-:W-:Y:S01]  /*0360*/  MOV R9, UR5 ;  /* 0x0000000500097c02 */ /* 0x001fe20008000f00 */
[----:B------:R-:W-:-:S04]  /*0370*/  IMAD.U32 R8, RZ, RZ, UR4 ;  /* 0x00000004ff087e24 */ /* 0x000fc8000f8e00ff */
[----:B------:R-:W-:-:S06]  /*0380*/  IMAD.WIDE R2, R3, 0x4, R8 ;  /* 0x0000000403027825 */ /* 0x000fcc00078e0208 */
[----:B------:R-:W1:Y:S01]  /*0390*/  LDG.E R2, desc[UR36][R2.64] ;  /* 0x0000002402027981 */ /* 0x000e62000c1e1900 */
[----:B------:R-:W-:Y:S01]  /*03a0*/  BSSY.RECONVERGENT B1, `(.L_x_8) ;  /* 0x000001e000017945 */ /* 0x000fe20003800200 */
[----:B-1----:R-:W-:-:S13]  /*03b0*/  ISETP.GE.AND P0, PT, R2, R5, PT ;  /* 0x000000050200720c */ /* 0x002fda0003f06270 */
[----:B------:R-:W-:Y:S05]  /*03c0*/  @!P0 BRA `(.L_x_9) ;  /* 0x00000000006c8947 */ /* 0x000fea0003800000 */
[----:B------:R0:W5:Y:S04]  /*03d0*/  LDG.E.64 R20, desc[UR36][R14.64] ;  /* 0x000000240e147981 */ /* 0x000168000c1e1b00 */
[----:B------:R0:W5:Y:S01]  /*03e0*/  LDG.E.64 R26, desc[UR36][R12.64] ;  /* 0x000000240c1a7981 */ /* 0x000162000c1e1b00 */
[----:B------:R-:W-:Y:S01]  /*03f0*/  BSSY.RECONVERGENT B2, `(.L_x_9) ;  /* 0x0000018000027945 */ /* 0x000fe20003800200 */
.L_x_10:
[----:B------:R-:W-:Y:S02]  /*0400*/  DADD R6, R18, R24 ;  /* 0x0000000012067229 */ /* 0x000fe40000000018 */
[----:B------:R-:W-:-:S06]  /*0410*/  DADD R22, R10, R16 ;  /* 0x000000000a167229 */ /* 0x000fcc0000000010 */
[----:B------:R-:W-:Y:S02]  /*0420*/  DMUL R6, R6, 0.5 ;  /* 0x3fe0000006067828 */ /* 0x000fe40000000000 */
[----:B------:R-:W-:-:S06]  /*0430*/  DMUL R22, R22, 0.5 ;  /* 0x3fe0000016167828 */ /* 0x000fcc0000000000 */
[----:B-----5:R-:W-:Y:S02]  /*0440*/  DSETP.GTU.AND P0, PT, R20, R6, PT ;  /* 0x000000061400722a */ /* 0x020fe40003f0c000 */
[----:B------:R-:W-:-:S04]  /*0450*/  DSETP.GT.AND P1, PT, R26, R22, PT ;  /* 0x000000161a00722a */ /* 0x000fc80003f24000 */
[----:B------:R-:W-:Y:S02]  /*0460*/  FSEL R18, R6, R18, P0 ;  /* 0x0000001206127208 */ /* 0x000fe40000000000 */
[----:B------:R-:W-:Y:S02]  /*0470*/  FSEL R24, R24, R6, P0 ;  /* 0x0000000618187208 */ /* 0x000fe40000000000 */
[----:B------:R-:W-:Y:S02]  /*0480*/  SEL R6, RZ, 0x2, P0 ;  /* 0x00000002ff067807 */ /* 0x000fe40000000000 */
[----:B------:R-:W-:Y:S02]  /*0490*/  SEL R3, RZ, 0x1, !P1 ;  /* 0x00000001ff037807 */ /* 0x000fe40004800000 */
[----:B------:R-:W-:Y:S02]  /*04a0*/  FSEL R11, R11, R23, P1 ;  /* 0x000000170b0b7208 */ /* 0x000fe40000800000 */
[----:B------:R-:W-:Y:S01]  /*04b0*/  FSEL R17, R23, R17, P1 ;  /* 0x0000001117117208 */ /* 0x000fe20000800000 */
[----:B------:R-:W-:Y:S01]  /*04c0*/  IMAD.IADD R6, R6, 0x1, R3 ;  /* 0x0000000106067824 */ /* 0x000fe200078e0203 */
[----:B------:R-:W-:Y:S01]  /*04d0*/  FSEL R19, R7, R19, P0 ;  /* 0x0000001307137208 */ /* 0x000fe20000000000 */
[----:B------:R-:W-:Y:S01]  /*04e0*/  IMAD.MOV.U32 R23, RZ, RZ, R2 ;  /* 0x000000ffff177224 */ /* 0x000fe200078e0002 */
[----:B------:R-:W-:Y:S01]  /*04f0*/  FSEL R25, R25, R7, P0 ;  /* 0x0000000719197208 */ /* 0x000fe20000000000 */
[----:B------:R-:W-:Y:S01]  /*0500*/  IMAD.IADD R29, R2, 0x1, -R6 ;  /* 0x00000001021d7824 */ /* 0x000fe200078e0a06 */
[----:B------:R-:W-:-:S02]  /*0510*/  FSEL R10, R10, R22, P1 ;  /* 0x000000160a0a7208 */ /* 0x000fc40000800000 */
[----:B------:R-:W-:Y:S01]  /*0520*/  FSEL R16, R22, R16, P1 ;  /* 0x0000001016107208 */ /* 0x000fe20000800000 */
[----:B------:R-:W-:-:S05]  /*0530*/  IMAD.WIDE R28, R29, 0x4, R8 ;  /* 0x000000041d1c7825 */ /* 0x000fca00078e0208 */
[----:B------:R-:W2:Y:S02]  /*0540*/  LDG.E R2, desc[UR36][R28.64] ;  /* 0x000000241c027981 */ /* 0x000ea4000c1e1900 */
[----:B--2---:R-:W-:-:S13]  /*0550*/  ISETP.GE.AND P0, PT, R2, R5, PT ;  /* 0x000000050200720c */ /* 0x004fda0003f06270 */
[----:B------:R-:W-:Y:S05]  /*0560*/  @P0 BRA `(.L_x_10) ;  /* 0xfffffffc00a40947 */ /* 0x000fea000383ffff */
[----:B------:R-:W-:Y:S05]  /*0570*/  BSYNC.RECONVERGENT B2 ;  /* 0x0000000000027941 */ /* 0x000fea0003800200 */
.L_x_9:
[----:B------:R-:W-:Y:S05]  /*0580*/  BSYNC.RECONVERGENT B1 ;  /* 0x0000000000017941 */ /* 0x000fea0003800200 */
.L_x_8:
[----:B------:R-:W-:Y:S01]  /*0590*/  ISETP.NE.AND P1, PT, R2, -0x2, PT ;  /* 0xfffffffe0200780c */ /* 0x000fe20003f25270 */
[----:B------:R-:W-:Y:S01]  /*05a0*/  BSSY B7, `(.L_x_11) ;  /* 0x000007f000077945 */ /* 0x000fe20003800000 */
[----:B------:R-:W-:Y:S01]  /*05b0*/  PLOP3.LUT P0, PT, PT, PT, PT, 0x80, 0x8 ;  /* 0x000000000008781c */ /* 0x000fe20003f0f070 */
[----:B------:R-:W-:Y:S01]  /*05c0*/  IMAD.MOV.U32 R21, RZ, RZ, R11 ;  /* 0x000000ffff157224 */ /* 0x000fe200078e000b */
[----:B------:R-:W-:-:S09]  /*05d0*/  MOV R20, R10 ;  /* 0x0000000a00147202 */ /* 0x000fd20000000f00 */
[----:B------:R-:W-:Y:S05]  /*05e0*/  @!P1 BRA `(.L_x_12) ;  /* 0x0000000400e89947 */ /* 0x000fea0003800000 */
[----:B------:R-:W-:Y:S02]  /*05f0*/  IMAD.IADD R7, R23, 0x1, -R6 ;  /* 0x0000000117077824 */ /* 0x000fe400078e0a06 */
[----:B------:R-:W-:Y:S02]  /*0600*/  IMAD.MOV.U32 R3, RZ, RZ, -0x2 ;  /* 0xfffffffeff037424 */ /* 0x000fe400078e00ff */
[----:B------:R-:W-:-:S05]  /*0610*/  IMAD.WIDE R26, R7, 0x4, R8 ;  /* 0x00000004071a7825 */ /* 0x000fca00078e0208 */
[----:B------:R-:W2:Y:S01]  /*0620*/  ATOMG.E.CAS.STRONG.GPU PT, R3, [R26], R2, R3 ;  /* 0x000000021a0373a9 */ /* 0x000ea200001ee103 */
[----:B------:R-:W-:Y:S01]  /*0630*/  MOV R20, R10 ;  /* 0x0000000a00147202 */ /* 0x000fe20000000f00 */
[----:B------:R-:W-:Y:S01]  /*0640*/  IMAD.MOV.U32 R21, RZ, RZ, R11 ;  /* 0x000000ffff157224 */ /* 0x000fe200078e000b */
[----:B--2---:R-:W-:-:S13]  /*0650*/  ISETP.NE.AND P1, PT, R3, R2, PT ;  /* 0x000000020300720c */ /* 0x004fda0003f25270 */
[----:B------:R-:W-:Y:S05]  /*0660*/  @P1 BRA `(.L_x_12) ;  /* 0x0000000400c81947 */ /* 0x000fea0003800000 */
[----:B------:R-:W-:-:S13]  /*0670*/  ISETP.NE.AND P1, PT, R2, -0x1, PT ;  /* 0xffffffff0200780c */ /* 0x000fda0003f25270 */
[----:B------:R-:W-:Y:S01]  /*0680*/  @!P1 IMAD.WIDE R28, R0, 0x4, R8 ;  /* 0x00000004001c9825 */ /* 0x000fe200078e0208 */
[----:B------:R-:W-:-:S03]  /*0690*/  @!P1 PLOP3.LUT P0, PT, PT, PT, PT, 0x8, 0x80 ;  /* 0x000000000080981c */ /* 0x000fc60003f0e170 */
[----:B------:R-:W-:Y:S01]  /*06a0*/  @!P1 IMAD.MOV.U32 R20, RZ, RZ, R10 ;  /* 0x000000ffff149224 */ /* 0x000fe200078e000a */
[----:B------:R1:W-:Y:S01]  /*06b0*/  @!P1 STG.E desc[UR36][R28.64], R23 ;  /* 0x000000171c009986 */ /* 0x0003e2000c101924 */
[----:B------:R-:W-:-:S03]  /*06c0*/  @!P1 IMAD.MOV.U32 R21, RZ, RZ, R11 ;  /* 0x000000ffff159224 */ /* 0x000fc600078e000b */
[----:B------:R1:W-:Y:S01]  /*06d0*/  @!P1 STG.E desc[UR36][R26.64], R0 ;  /* 0x000000001a009986 */ /* 0x0003e2000c101924 */
[----:B------:R-:W-:Y:S05]  /*06e0*/  @!P1 BRA `(.L_x_12) ;  /* 0x0000000400a89947 */ /* 0x000fea0003800000 */
[C---:B------:R-:W-:Y:S01]  /*06f0*/  ISETP.GE.AND P0, PT, R2.reuse, R5, PT ;  /* 0x000000050200720c */ /* 0x040fe20003f06270 */
[----:B------:R-:W-:Y:S03]  /*0700*/  BSSY B6, `(.L_x_13) ;  /* 0x0000061000067945 */ /* 0x000fe60003800000 */
[----:B------:R-:W-:-:S13]  /*0710*/  ISETP.LT.OR P0, PT, R2, RZ, P0 ;  /* 0x000000ff0200720c */ /* 0x000fda0000701670 */
[----:B------:R-:W-:Y:S05]  /*0720*/  @P0 BRA `(.L_x_14) ;  /* 0x0000000400780947 */ /* 0x000fea0003800000 */
[----:B------:R-:W2:Y:S02]  /*0730*/  LDC.64 R20, c[0x4][0x20] ;  /* 0x01000800ff147b82 */ /* 0x000ea40000000a00 */
.L_x_16:
[----:B---3--:R-:W3:Y:S01]  /*0740*/  S2R R5, SR_LANEID ;  /* 0x0000000000057919 */ /* 0x008ee20000000000 */
[----:B------:R-:W-:Y:S05]  /*0750*/  YIELD ;  /* 0x0000000000007946 */ /* 0x000fea0003800000 */
[----:B------:R-:W-:Y:S01]  /*0760*/  VOTEU.ANY UR4, UPT, PT ;  /* 0x0000000000047886 */ /* 0x000fe200038e0100 */
[----:B------:R-:W4:Y:S01]  /*0770*/  LDC R6, c[0x0][0x3c4] ;  /* 0x0000f100ff067b82 */ /* 0x000f220000000800 */
[----:B------:R-:W-:Y:S08]  /*0780*/  FLO.U32 R4, UR4 ;  /* 0x0000000400047d00 */ /* 0x000ff000080e0000 */
[----:B------:R-:W5:Y:S02]  /*0790*/  POPC R3, UR4 ;  /* 0x0000000400037d09 */ /* 0x000f640008000000 */
[----:B-----5:R-:W-:Y:S01]  /*07a0*/  IMAD R9, R3, -0x6, RZ ;  /* 0xfffffffa03097824 */ /* 0x020fe200078e02ff */
[----:B---3--:R-:W-:-:S13]  /*07b0*/  ISETP.EQ.U32.AND P0, PT, R4, R5, PT ;  /* 0x000000050400720c */ /* 0x008fda0003f02070 */
[----:B--2---:R-:W2:Y:S01]  /*07c0*/  @P0 ATOMG.E.ADD.STRONG.GPU PT, R9, desc[UR36][R20.64], R9 ;  /* 0x80000009140909a8 */ /* 0x004ea200081ef124 */
[----:B------:R-:W3:Y:S02]  /*07d0*/  S2R R3, SR_LTMASK ;  /* 0x0000000000037919 */ /* 0x000ee40000003900 */
[----:B---3--:R-:W-:-:S06]  /*07e0*/  LOP3.LUT R8, R3, UR4, RZ, 0xc0, !PT ;  /* 0x0000000403087c12 */ /* 0x008fcc000f8ec0ff */
[----:B------:R-:W3:Y:S01]  /*07f0*/  POPC R8, R8 ;  /* 0x0000000800087309 */ /* 0x000ee20000000000 */
[----:B--2---:R-:W3:Y:S02]  /*0800*/  SHFL.IDX PT, R5, R9, R4, 0x1f ;  /* 0x00001f0409057589 */ /* 0x004ee400000e0000 */
[----:B---3--:R-:W-:-:S05]  /*0810*/  IMAD R5, R8, -0x6, R5 ;  /* 0xfffffffa08057824 */ /* 0x008fca00078e0205 */
[----:B------:R-:W-:-:S04]  /*0820*/  IADD3 R3, PT, PT, R5, -0x6, RZ ;  /* 0xfffffffa05037810 */ /* 0x000fc80007ffe0ff */
[----:B----4-:R-:W-:-:S13]  /*0830*/  ISETP.GE.AND P0, PT, R3, R6, PT ;  /* 0x000000060300720c */ /* 0x010fda0003f06270 */
[----:B------:R-:W-:Y:S05]  /*0840*/  @!P0 BREAK B6 ;  /* 0x0000000000068942 */ /* 0x000fea0003800000 */
[----:B------:R-:W-:Y:S05]  /*0850*/  @!P0 BREAK B7 ;  /* 0x0000000000078942 */ /* 0x000fea0003800000 */
[----:B------:R-:W-:Y:S05]  /*0860*/  @!P0 BRA `(.L_x_15) ;  /* 0x0000000400588947 */ /* 0x000fea0003800000 */
[----:B------:R-:W2:Y:S01]  /*0870*/  LDCU.64 UR4, c[0x0][0x3b8] ;  /* 0x00007700ff0477ac */ /* 0x000ea20008000a00 */
[----:B------:R-:W-:Y:S01]  /*0880*/  IMAD.MOV.U32 R4, RZ, RZ, -0x1 ;  /* 0xffffffffff047424 */ /* 0x000fe200078e00ff */
[----:B0-----:R-:W0:Y:S01]  /*0890*/  LDC.64 R12, c[0x0][0x380] ;  /* 0x0000e000ff0c7b82 */ /* 0x001e220000000a00 */
[----:B--2---:R-:W-:Y:S02]  /*08a0*/  IMAD.U32 R8, RZ, RZ, UR4 ;  /* 0x00000004ff087e24 */ /* 0x004fe4000f8e00ff */
[----:B------:R-:W-:Y:S02]  /*08b0*/  IMAD.U32 R9, RZ, RZ, UR5 ;  /* 0x00000005ff097e24 */ /* 0x000fe4000f8e00ff */
[----:B-1----:R-:W-:-:S04]  /*08c0*/  IMAD.WIDE R26, R5, 0x4, R8 ;  /* 0x00000004051a7825 */ /* 0x002fc800078e0208 */
[----:B------:R-:W-:Y:S01]  /*08d0*/  IMAD.WIDE R28, R23, 0x4, R8 ;  /* 0x00000004171c7825 */ /* 0x000fe200078e0208 */
[----:B------:R1:W-:Y:S04]  /*08e0*/  STG.E desc[UR36][R26.64+-0x10], R23 ;  /* 0xfffff0171a007986 */ /* 0x0003e8000c101924 */
[----:B------:R-:W-:Y:S04]  /*08f0*/  STG.E desc[UR36][R26.64], R4 ;  /* 0x000000041a007986 */ /* 0x000fe8000c101924 */
[----:B------:R-:W-:Y:S04]  /*0900*/  STG.E desc[UR36][R26.64+-0x4], R4 ;  /* 0xfffffc041a007986 */ /* 0x000fe8000c101924 */
[----:B------:R-:W-:Y:S04]  /*0910*/  STG.E desc[UR36][R26.64+-0x8], R4 ;  /* 0xfffff8041a007986 */ /* 0x000fe8000c101924 */
[----:B------:R-:W-:Y:S04]  /*0920*/  STG.E desc[UR36][R26.64+-0xc], R4 ;  /* 0xfffff4041a007986 */ /* 0x000fe8000c101924 */
[----:B------:R-:W2:Y:S01]  /*0930*/  LDG.E R28, desc[UR36][R28.64+-0x14] ;  /* 0xffffec241c1c7981 */ /* 0x000ea2000c1e1900 */
[----:B0-----:R-:W-:Y:S01]  /*0940*/  IMAD.WIDE.U32 R12, R2, 0x8, R12 ;  /* 0x00000008020c7825 */ /* 0x001fe200078e000c */
[----:B--2---:R-:W-:-:S05]  /*0950*/  IADD3 R3, PT, PT, R28, 0x1, RZ ;  /* 0x000000011c037810 */ /* 0x004fca0007ffe0ff */
[----:B------:R0:W-:Y:S04]  /*0960*/  STG.E desc[UR36][R26.64+-0x14], R3 ;  /* 0xffffec031a007986 */ /* 0x0001e8000c101924 */
[----:B-1----:R1:W2:Y:S01]  /*0970*/  LDG.E.64 R22, desc[UR36][R12.64] ;  /* 0x000000240c167981 */ /* 0x0022a2000c1e1b00 */
[----:B------:R-:W-:-:S08]  /*0980*/  DADD R28, R18, R24 ;  /* 0x00000000121c7229 */ /* 0x000fd00000000018 */
[----:B------:R-:W-:Y:S01]  /*0990*/  DMUL R28, R28, 0.5 ;  /* 0x3fe000001c1c7828 */ /* 0x000fe20000000000 */
[----:B-1----:R-:W0:Y:S02]  /*09a0*/  LDC.64 R12, c[0x0][0x388] ;  /* 0x0000e200ff0c7b82 */ /* 0x002e240000000a00 */
[----:B0-----:R-:W-:-:S06]  /*09b0*/  IMAD.WIDE.U32 R26, R2, 0x8, R12 ;  /* 0x00000008021a7825 */ /* 0x001fcc00078e000c */
[----:B------:R-:W3:Y:S01]  /*09c0*/  LDG.E.64 R26, desc[UR36][R26.64] ;  /* 0x000000241a1a7981 */ /* 0x000ee2000c1e1b00 */
[----:B------:R-:W-:Y:S02]  /*09d0*/  VIADD R3, R5, 0xfffffffe ;  /* 0xfffffffe05037836 */ /* 0x000fe40000000000 */
[----:B------:R-:W-:Y:S01]  /*09e0*/  IMAD.WIDE R12, R0, 0x8, R12 ;  /* 0x00000008000c7825 */ /* 0x000fe200078e020c */
[----:B--2---:R-:W-:Y:S02]  /*09f0*/  DSETP.GTU.AND P1, PT, R22, R28, PT ;  /* 0x0000001c1600722a */ /* 0x004fe40003f2c000 */
[----:B------:R-:W-:-:S08]  /*0a00*/  DADD R22, R10, R16 ;  /* 0x000000000a167229 */ /* 0x000fd00000000010 */
[----:B------:R-:W-:-:S04]  /*0a10*/  DMUL R22, R22, 0.5 ;  /* 0x3fe0000016167828 */ /* 0x000fc80000000000 */
[----:B------:R-:W-:-:S04]  /*0a20*/  @P1 IMAD.MOV R3, RZ, RZ, R5 ;  /* 0x000000ffff031224 */ /* 0x000fc800078e0205 */
[----:B------:R-:W-:Y:S01]  /*0a30*/  VIADD R4, R3, 0xffffffff ;  /* 0xffffffff03047836 */ /* 0x000fe20000000000 */
[----:B---3--:R-:W-:Y:S01]  /*0a40*/  DSETP.GT.AND P0, PT, R26, R22, PT ;  /* 0x000000161a00722a */ /* 0x008fe20003f04000 */
[----:B------:R-:W-:-:S05]  /*0a50*/  IMAD.WIDE.U32 R26, R2, 0x4, R8 ;  /* 0x00000004021a7825 */ /* 0x000fca00078e0008 */
[----:B------:R0:W-:Y:S08]  /*0a60*/  STG.E desc[UR36][R26.64], R5 ;  /* 0x000000051a007986 */ /* 0x0001f0000c101924 */
[----:B------:R-:W-:-:S05]  /*0a70*/  @!P0 IADD3 R4, PT, PT, R3, RZ, RZ ;  /* 0x000000ff03048210 */ /* 0x000fca0007ffe0ff */
[----:B0-----:R-:W-:-:S05]  /*0a80*/  IMAD.WIDE R26, R4, 0x4, R8 ;  /* 0x00000004041a7825 */ /* 0x001fca00078e0208 */
[----:B------:R0:W-:Y:S04]  /*0a90*/  STG.E desc[UR36][R26.64], R2 ;  /* 0x000000021a007986 */ /* 0x0001e8000c101924 */
[----:B0-----:R-:W2:Y:S04]  /*0aa0*/  LDG.E.64 R2, desc[UR36][R14.64] ;  /* 0x000000240e027981 */ /* 0x001ea8000c1e1b00 */
[----:B------:R-:W3:Y:S01]  /*0ab0*/  LDG.E.64 R26, desc[UR36][R12.64] ;  /* 0x000000240c1a7981 */ /* 0x000ee2000c1e1b00 */
[----:B--2---:R-:W-:Y:S02]  /*0ac0*/  DSETP.GTU.AND P0, PT, R2, R28, PT ;  /* 0x0000001c0200722a */ /* 0x004fe40003f0c000 */
[----:B---3--:R-:W-:-:S04]  /*0ad0*/  DSETP.GT.AND P1, PT, R26, R22, PT ;  /* 0x000000161a00722a */ /* 0x008fc80003f24000 */
[----:B------:R-:W-:Y:S02]  /*0ae0*/  SEL R3, RZ, 0x2, P0 ;  /* 0x00000002ff037807 */ /* 0x000fe40000000000 */
[----:B------:R-:W-:-:S05]  /*0af0*/  SEL R2, RZ, 0x1, !P1 ;  /* 0x00000001ff027807 */ /* 0x000fca0004800000 */
[----:B------:R-:W-:Y:S01]  /*0b00*/  IMAD.IADD R2, R3, 0x1, R2 ;  /* 0x0000000103027824 */ /* 0x000fe200078e0202 */
[----:B------:R-:W-:-:S03]  /*0b10*/  FSEL R18, R28, R18, P0 ;  /* 0x000000121c127208 */ /* 0x000fc60000000000 */
[----:B------:R-:W-:Y:S01]  /*0b20*/  IMAD.IADD R3, R5, 0x1, -R2 ;  /* 0x0000000105037824 */ /* 0x000fe200078e0a02 */
[----:B------:R-:W-:Y:S02]  /*0b30*/  FSEL R19, R29, R19, P0 ;  /* 0x000000131d137208 */ /* 0x000fe40000000000 */
[----:B------:R-:W-:Y:S02]  /*0b40*/  FSEL R24, R24, R28, P0 ;  /* 0x0000001c18187208 */ /* 0x000fe40000000000 */
[----:B------:R-:W-:Y:S01]  /*0b50*/  FSEL R25, R25, R29, P0 ;  /* 0x0000001d19197208 */ /* 0x000fe20000000000 */
[----:B------:R-:W-:Y:S01]  /*0b60*/  IMAD.WIDE R28, R3, 0x4, R8 ;  /* 0x00000004031c7825 */ /* 0x000fe200078e0208 */
[----:B------:R-:W-:Y:S02]  /*0b70*/  FSEL R11, R11, R23, P1 ;  /* 0x000000170b0b7208 */ /* 0x000fe40000800000 */
[----:B------:R-:W-:Y:S01]  /*0b80*/  FSEL R17, R23, R17, P1 ;  /* 0x0000001117117208 */ /* 0x000fe20000800000 */
[----:B------:R-:W-:Y:S01]  /*0b90*/  IMAD.MOV.U32 R23, RZ, RZ, -0x2 ;  /* 0xfffffffeff177424 */ /* 0x000fe200078e00ff */
[----:B------:R0:W2:Y:S04]  /*0ba0*/  LDG.E R27, desc[UR36][R28.64] ;  /* 0x000000241c1b7981 */ /* 0x0000a8000c1e1900 */
[----:B------:R0:W-:Y:S01]  /*0bb0*/  STG.E desc[UR36][R28.64], R23 ;  /* 0x000000171c007986 */ /* 0x0001e2000c101924 */
[----:B------:R-:W-:-:S02]  /*0bc0*/  FSEL R4, R10, R22, P1 ;  /* 0x000000160a047208 */ /* 0x000fc40000800000 */
[----:B------:R-:W-:Y:S01]  /*0bd0*/  FSEL R16, R22, R16, P1 ;  /* 0x0000001016107208 */ /* 0x000fe20000800000 */
[----:B------:R-:W-:Y:S01]  /*0be0*/  @!PT LDS RZ, [RZ] ;  /* 0x00000000fffff984 */ /* 0x000fe20000000800 */
[----:B------:R-:W-:Y:S01]  /*0bf0*/  @!PT LDS RZ, [RZ] ;  /* 0x00000000fffff984 */ /* 0x000fe20000000800 */
[----:B------:R-:W-:Y:S01]  /*0c00*/  @!PT LDS RZ, [RZ] ;  /* 0x00000000fffff984 */ /* 0x000fe20000000800 */
[----:B------:R-:W-:Y:S01]  /*0c10*/  @!PT LDS RZ, [RZ] ;  /* 0x00000000fffff984 */ /* 0x000fe20000000800 */
[----:B------:R-:W-:-:S00]  /*0c20*/  MEMBAR.ALL.CTA ;  /* 0x0000000000007992 */ /* 0x000fc00000008000 */
[----:B------:R-:W-:Y:S06]  /*0c30*/  MEMBAR.SC.GPU ;  /* 0x0000000000007992 */ /* 0x000fec0000002000 */
[----:B------:R-:W-:-:S00]  /*0c40*/  ERRBAR ;  /* 0x00000000000079ab */ /* 0x000fc00000000000 */
[----:B------:R-:W-:Y:S06]  /*0c50*/  CGAERRBAR ;  /* 0x00000000000075ab */ /* 0x000fec0000000000 */
[----:B------:R-:W-:Y:S01]  /*0c60*/  CCTL.IVALL ;  /* 0x00000000ff00798f */ /* 0x000fe20002000000 */
[----:B0-----:R-:W-:Y:S01]  /*0c70*/  IMAD.WIDE R28, R7, 0x4, R8 ;  /* 0x00000004071c7825 */ /* 0x001fe200078e0208 */
[C---:B--2---:R-:W-:Y:S02]  /*0c80*/  ISETP.GE.AND P0, PT, R27.reuse, R6, PT ;  /* 0x000000061b00720c */ /* 0x044fe40003f06270 */
[----:B------:R-:W-:Y:S01]  /*0c90*/  ISETP.GT.AND P1, PT, R27, -0x1, PT ;  /* 0xffffffff1b00780c */ /* 0x000fe20003f24270 */
[----:B------:R-:W-:Y:S01]  /*0ca0*/  IMAD.MOV.U32 R23, RZ, RZ, R5 ;  /* 0x000000ffff177224 */ /* 0x000fe200078e0005 */
[----:B------:R3:W-:Y:S01]  /*0cb0*/  STG.E desc[UR36][R28.64], R5 ;  /* 0x000000051c007986 */ /* 0x0007e2000c101924 */
[----:B------:R-:W-:Y:S01]  /*0cc0*/  MOV R6, R2 ;  /* 0x0000000200067202 */ /* 0x000fe20000000f00 */
[----:B------:R-:W-:Y:S01]  /*0cd0*/  IMAD.MOV.U32 R2, RZ, RZ, R27 ;  /* 0x000000ffff027224 */ /* 0x000fe200078e001b */
[----:B------:R-:W-:Y:S01]  /*0ce0*/  MOV R10, R4 ;  /* 0x00000004000a7202 */ /* 0x000fe20000000f00 */
[----:B------:R-:W-:-:S07]  /*0cf0*/  IMAD.MOV.U32 R7, RZ, RZ, R3 ;  /* 0x000000ffff077224 */ /* 0x000fce00078e0003 */
[----:B------:R-:W-:Y:S05]  /*0d00*/  @!P0 BRA P1, `(.L_x_16) ;  /* 0xfffffff8008c8947 */ /* 0x000fea000083ffff */
.L_x_14:
[----:B------:R-:W-:Y:S05]  /*0d10*/  BSYNC B6 ;  /* 0x0000000000067941 */ /* 0x000fea0003800000 */
.L_x_13:
[----:B------:R-:W-:Y:S01]  /*0d20*/  IMAD.WIDE R2, R0, 0x4, R8 ;  /* 0x0000000400027825 */ /* 0x000fe200078e0208 */
[----:B------:R-:W-:-:S03]  /*0d30*/  PLOP3.LUT P0, PT, PT, PT, PT, 0x8, 0x80 ;  /* 0x000000000080781c */ /* 0x000fc60003f0e170 */
[----:B------:R-:W-:Y:S01]  /*0d40*/  IMAD.WIDE R8, R7, 0x4, R8 ;  /* 0x0000000407087825 */ /* 0x000fe200078e0208 */
[----:B------:R2:W-:Y:S03]  /*0d50*/  STG.E desc[UR36][R2.64], R23 ;  /* 0x0000001702007986 */ /* 0x0005e6000c101924 */
[----:B------:R-:W-:Y:S01]  /*0d60*/  IMAD.MOV.U32 R20, RZ, RZ, R10 ;  /* 0x000000ffff147224 */ /* 0x000fe200078e000a */
[----:B------:R2:W-:Y:S01]  /*0d70*/  STG.E desc[UR36][R8.64], R0 ;  /* 0x0000000008007986 */ /* 0x0005e2000c101924 */
[----:B------:R-:W-:-:S07]  /*0d80*/  IMAD.MOV.U32 R21, RZ, RZ, R11 ;  /* 0x000000ffff157224 */ /* 0x000fce00078e000b */
.L_x_12:
[----:B------:R-:W-:Y:S05]  /*0d90*/  BSYNC B7 ;  /* 0x0000000000077941 */ /* 0x000fea0003800000 */
.L_x_11:
[----:B------:R-:W-:Y:S01]  /*0da0*/  PLOP3.LUT P1, PT, PT, PT, PT, 0x80, 0x8 ;  /* 0x000000000008781c */ /* 0x000fe20003f2f070 */
[----:B------:R-:W-:-:S12]  /*0db0*/  @P0 BRA `(.L_x_17) ;  /* 0xfffffff000f40947 */ /* 0x000fd8000383ffff */
[----:B------:R-:W-:Y:S05]  /*0dc0*/  EXIT ;  /* 0x000000000000794d */ /* 0x000fea0003800000 */
.L_x_15:
[----:B------:R-:W-:Y:S05]  /*0dd0*/  BSYNC B0 ;  /* 0x0000000000007941 */ /* 0x000fea0003800000 */
.L_x_5:
[----:B-1----:R-:W-:Y:S01]  /*0de0*/  MOV R0, 0x50 ;  /* 0x0000005000007802 */ /* 0x002fe20000000f00 */
[----:B------:R-:W1:Y:S01]  /*0df0*/  LDCU.64 UR4, c[0x4][0x48] ;  /* 0x01000900ff0477ac */ /* 0x000e620008000a00 */
[----:B------:R-:W-:Y:S02]  /*0e00*/  CS2R R6, SRZ ;  /* 0x0000000000067805 */ /* 0x000fe4000001ff00 */
[----:B------:R2:W3:Y:S01]  /*0e10*/  LDC.64 R2, c[0x4][R0] ;  /* 0x0100000000027b82 */ /* 0x0004e20000000a00 */
[----:B-1----:R-:W-:Y:S01]  /*0e20*/  IMAD.U32 R4, RZ, RZ, UR4 ;  /* 0x00000004ff047e24 */ /* 0x002fe2000f8e00ff */
[----:B--2---:R-:W-:-:S07]  /*0e30*/  MOV R5, UR5 ;  /* 0x0000000500057c02 */ /* 0x004fce0008000f00 */
[----:B------:R-:W-:-:S07]  /*0e40*/  LEPC R20, `(.L_x_18) ;  /* 0x000000001014794e */ /* 0x000fce0000000000 */
[----:B0--3--:R-:W-:Y:S05]  /*0e50*/  CALL.ABS.NOINC R2 ;  /* 0x0000000002007343 */ /* 0x009fea0003c00000 */
.L_x_18:
[----:B------:R-:W0:Y:S01]  /*0e60*/  LDC.64 R2, c[0x4][0x30] ;  /* 0x01000c00ff027b82 */ /* 0x000e220000000a00 */
[----:B------:R-:W-:-:S05]  /*0e70*/  IMAD.MOV.U32 R5, RZ, RZ, 0x1 ;  /* 0x00000001ff057424 */ /* 0x000fca00078e00ff */
[----:B0-----:R-:W-:Y:S01]  /*0e80*/  STG.E desc[UR36][R2.64], R5 ;  /* 0x0000000502007986 */ /* 0x001fe2000c101924 */
[----:B------:R-:W-:Y:S05]  /*0e90*/  EXIT ;  /* 0x000000000000794d */ /* 0x000fea0003800000 */
.L_x_19:
        /* <DEDUP_REMOVED lines=14> */
.L_x_112:


//--------------------- .text._Z19calculateCenterMassPiPdS0_S0_d --------------------------
	.section	.text._Z19calculateCenterMassPiPdS0_S0_d,"ax",@progbits
	.align	128
        .global         _Z19calculateCenterMassPiPdS0_S0_d
        .type           _Z19calculateCenterMassPiPdS0_S0_d,@function
        .size           _Z19calculateCenterMassPiPdS0_S0_d,(.L_x_103 - _Z19calculateCenterMassPiPdS0_S0_d)
        .other          _Z19calculateCenterMassPiPdS0_S0_d,@"STO_CUDA_ENTRY STV_DEFAULT"
_Z19calculateCenterMassPiPdS0_S0_d:
.text._Z19calculateCenterMassPiPdS0_S0_d:
[----:B------:R-:W-:Y:S01]  /*0000*/  LDC R1, c[0x0][0x37c] ;  /* 0x0000df00ff017b82 */ /* 0x000fe20000000800 */
[----:B------:R-:W0:Y:S01]  /*0010*/  S2R R5, SR_TID.X ;  /* 0x0000000000057919 */ /* 0x000e220000002100 */
[----:B------:R-:W0:Y:S01]  /*0020*/  LDCU UR4, c[0x0][0x360] ;  /* 0x00006c00ff0477ac */ /* 0x000e220008000800 */
[----:B------:R-:W0:Y:S02]  /*0030*/  S2R R0, SR_CTAID.X ;  /* 0x0000000000007919 */ /* 0x000e240000002500 */
[----:B0-----:R-:W-:Y:S01]  /*0040*/  IMAD R5, R0, UR4, R5 ;  /* 0x0000000400057c24 */ /* 0x001fe2000f8e0205 */
[----:B------:R-:W0:Y:S03]  /*0050*/  LDCU.64 UR4, c[0x0][0x3a0] ;  /* 0x00007400ff0477ac */ /* 0x000e260008000a00 */
[----:B------:R-:W0:Y:S02]  /*0060*/  I2F.F64 R2, R5 ;  /* 0x0000000500027312 */ /* 0x000e240000201c00 */
[----:B0-----:R-:W-:-:S14]  /*0070*/  DSETP.GE.AND P0, PT, R2, UR4, PT ;  /* 0x0000000402007e2a */ /* 0x001fdc000bf06000 */
[----:B------:R-:W-:Y:S05]  /*0080*/  @P0 EXIT ;  /* 0x000000000000094d */ /* 0x000fea0003800000 */
[----:B------:R-:W0:Y:S01]  /*0090*/  LDC.64 R2, c[0x0][0x380] ;  /* 0x0000e000ff027b82 */ /* 0x000e220000000a00 */
[----:B------:R-:W1:Y:S07]  /*00a0*/  LDCU.64 UR4, c[0x0][0x358] ;  /* 0x00006b00ff0477ac */ /* 0x000e6e0008000a00 */
[----:B------:R-:W2:Y:S08]  /*00b0*/  LDC.64 R26, c[0x0][0x388] ;  /* 0x0000e200ff1a7b82 */ /* 0x000eb00000000a00 */
[----:B------:R-:W3:Y:S01]  /*00c0*/  LDC.64 R24, c[0x0][0x398] ;  /* 0x0000e600ff187b82 */ /* 0x000ee20000000a00 */
[----:B0-----:R-:W-:-:S07]  /*00d0*/  IMAD.WIDE R2, R5, 0x4, R2 ;  /* 0x0000000405027825 */ /* 0x001fce00078e0202 */
[----:B------:R-:W0:Y:S01]  /*00e0*/  LDC.64 R22, c[0x0][0x390] ;  /* 0x0000e400ff167b82 */ /* 0x000e220000000a00 */
[----:B-1----:R1:W5:Y:S07]  /*00f0*/  LDG.E R2, desc[UR4][R2.64] ;  /* 0x0000000402027981 */ /* 0x00236e000c1e1900 */
[----:B------:R-:W4:Y:S08]  /*0100*/  LDC.64 R20, c[0x0][0x380] ;  /* 0x0000e000ff147b82 */ /* 0x000f300000000a00 */
[----:B------:R-:W0:Y:S08]  /*0110*/  LDC.64 R18, c[0x0][0x390] ;  /* 0x0000e400ff127b82 */ /* 0x000e300000000a00 */
[----:B-123--:R-:W0:Y:S02]  /*0120*/  LDC.64 R16, c[0x0][0x398] ;  /* 0x0000e600ff107b82 */ /* 0x00ee240000000a00 */
.L_x_32:
[----:B----45:R-:W-:-:S05]  /*0130*/  IMAD.WIDE R14, R2, 0x4, R20 ;  /* 0x00000004020e7825 */ /* 0x030fca00078e0214 */
[----:B------:R-:W2:Y:S01]  /*0140*/  LDG.E R9, desc[UR4][R14.64] ;  /* 0x000000040e097981 */ /* 0x000ea2000c1e1900 */
[----:B------:R-:W-:Y:S01]  /*0150*/  BSSY.RECONVERGENT B0, `(.L_x_20) ;  /* 0x0000010000007945 */ /* 0x000fe20003800200 */
[----:B------:R-:W-:Y:S02]  /*0160*/  CS2R R12, SRZ ;  /* 0x00000000000c7805 */ /* 0x000fe4000001ff00 */
[----:B------:R-:W-:Y:S02]  /*0170*/  CS2R R6, SRZ ;  /* 0x0000000000067805 */ /* 0x000fe4000001ff00 */
[----:B------:R-:W-:Y:S02]  /*0180*/  CS2R R10, SRZ ;  /* 0x00000000000a7805 */ /* 0x000fe4000001ff00 */
[----:B--2---:R-:W-:-:S13]  /*0190*/  ISETP.NE.AND P0, PT, R9, -0x1, PT ;  /* 0xffffffff0900780c */ /* 0x004fda0003f05270 */
[----:B------:R-:W-:Y:S05]  /*01a0*/  @!P0 BRA `(.L_x_21) ;  /* 0x0000000000288947 */ /* 0x000fea0003800000 */
[----:B------:R-:W-:-:S05]  /*01b0*/  IMAD.WIDE R4, R9, 0x8, R24 ;  /* 0x0000000809047825 */ /* 0x000fca00078e0218 */
[----:B------:R-:W2:Y:S02]  /*01c0*/  LDG.E.64 R12, desc[UR4][R4.64] ;  /* 0x00000004040c7981 */ /* 0x000ea4000c1e1b00 */
[----:B--2---:R-:W-:-:S14]  /*01d0*/  DSETP.NEU.AND P0, PT, R12, RZ, PT ;  /* 0x000000ff0c00722a */ /* 0x004fdc0003f0d000 */
[----:B------:R-:W-:Y:S05]  /*01e0*/  @!P0 EXIT ;  /* 0x000000000000894d */ /* 0x000fea0003800000 */
[----:B------:R-:W-:-:S04]  /*01f0*/  IMAD.WIDE R4, R9, 0x8, R26 ;  /* 0x0000000809047825 */ /* 0x000fc800078e021a */
[----:B0-----:R-:W-:Y:S02]  /*0200*/  IMAD.WIDE R8, R9, 0x8, R22 ;  /* 0x0000000809087825 */ /* 0x001fe400078e0216 */
[----:B------:R-:W2:Y:S04]  /*0210*/  LDG.E.64 R4, desc[UR4][R4.64] ;  /* 0x0000000404047981 */ /* 0x000ea8000c1e1b00 */
[----:B------:R-:W3:Y:S01]  /*0220*/  LDG.E.64 R8, desc[UR4][R8.64] ;  /* 0x0000000408087981 */ /* 0x000ee2000c1e1b00 */
[C---:B--2---:R-:W-:Y:S02]  /*0230*/  DFMA R6, R12.reuse, R4, RZ ;  /* 0x000000040c06722b */ /* 0x044fe400000000ff */
[----:B---3--:R-:W-:-:S11]  /*0240*/  DFMA R10, R12, R8, RZ ;  /* 0x000000080c0a722b */ /* 0x008fd600000000ff */
.L_x_21:
[----:B------:R-:W-:Y:S05]  /*0250*/  BSYNC.RECONVERGENT B0 ;  /* 0x0000000000007941 */ /* 0x000fea0003800200 */
.L_x_20:
[----:B------:R-:W2:Y:S01]  /*0260*/  LDG.E R9, desc[UR4][R14.64+-0x4] ;  /* 0xfffffc040e097981 */ /* 0x000ea2000c1e1900 */
[----:B------:R-:W-:Y:S01]  /*0270*/  BSSY.RECONVERGENT B0, `(.L_x_22) ;  /* 0x000000e000007945 */ /* 0x000fe20003800200 */
        /* <DEDUP_REMOVED lines=10> */
[----:B------:R-:W-:Y:S02]  /*0320*/  DADD R12, R12, R28 ;  /* 0x000000000c0c7229 */ /* 0x000fe4000000001c */
[C---:B--2---:R-:W-:Y:S02]  /*0330*/  DFMA R6, R28.reuse, R4, R6 ;  /* 0x000000041c06722b */ /* 0x044fe40000000006 */
[----:B---3--:R-:W-:-:S11]  /*0340*/  DFMA R10, R28, R8, R10 ;  /* 0x000000081c0a722b */ /* 0x008fd6000000000a */
.L_x_23:
[----:B------:R-:W-:Y:S05]  /*0350*/  BSYNC.RECONVERGENT B0 ;  /* 0x0000000000007941 */ /* 0x000fea0003800200 */
.L_x_22:
        /* <DEDUP_REMOVED lines=15> */
.L_x_25:
[----:B------:R-:W-:Y:S05]  /*0450*/  BSYNC.RECONVERGENT B0 ;  /* 0x0000000000007941 */ /* 0x000fea0003800200 */
.L_x_24:
        /* <DEDUP_REMOVED lines=15> */
.L_x_27:
[----:B------:R-:W-:Y:S05]  /*0550*/  BSYNC.RECONVERGENT B0 ;  /* 0x0000000000007941 */ /* 0x000fea0003800200 */
.L_x_26:
[----:B------:R-:W1:Y:S01]  /*0560*/  MUFU.RCP64H R5, R13 ;  /* 0x0000000d00057308 */ /* 0x000e620000001800 */
[----:B------:R-:W-:Y:S01]  /*0570*/  IMAD.MOV.U32 R4, RZ, RZ, 0x1 ;  /* 0x00000001ff047424 */ /* 0x000fe200078e00ff */
[----:B------:R-:W-:Y:S01]  /*0580*/  FSETP.GEU.AND P1, PT, |R7|, 6.5827683646048100446e-37, PT ;  /* 0x036000000700780b */ /* 0x000fe20003f2e200 */
[----:B------:R-:W-:Y:S04]  /*0590*/  BSSY.RECONVERGENT B0, `(.L_x_28) ;  /* 0x0000012000007945 */ /* 0x000fe80003800200 */
[----:B-1----:R-:W-:-:S08]  /*05a0*/  DFMA R8, R4, -R12, 1 ;  /* 0x3ff000000408742b */ /* 0x002fd0000000080c */
[----:B------:R-:W-:-:S08]  /*05b0*/  DFMA R8, R8, R8, R8 ;  /* 0x000000080808722b */ /* 0x000fd00000000008 */
[----:B------:R-:W-:-:S08]  /*05c0*/  DFMA R8, R4, R8, R4 ;  /* 0x000000080408722b */ /* 0x000fd00000000004 */
[----:B------:R-:W-:-:S08]  /*05d0*/  DFMA R4, R8, -R12, 1 ;  /* 0x3ff000000804742b */ /* 0x000fd0000000080c */
[----:B------:R-:W-:-:S08]  /*05e0*/  DFMA R4, R8, R4, R8 ;  /* 0x000000040804722b */ /* 0x000fd00000000008 */
[----:B------:R-:W-:-:S08]  /*05f0*/  DMUL R8, R4, R6 ;  /* 0x0000000604087228 */ /* 0x000fd00000000000 */
[----:B------:R-:W-:-:S08]  /*0600*/  DFMA R28, R8, -R12, R6 ;  /* 0x8000000c081c722b */ /* 0x000fd00000000006 */
[----:B------:R-:W-:-:S10]  /*0610*/  DFMA R4, R4, R28, R8 ;  /* 0x0000001c0404722b */ /* 0x000fd40000000008 */
[----:B------:R-:W-:-:S05]  /*0620*/  FFMA R0, RZ, R13, R5 ;  /* 0x0000000dff007223 */ /* 0x000fca0000000005 */
[----:B------:R-:W-:-:S13]  /*0630*/  FSETP.GT.AND P0, PT, |R0|, 1.469367938527859385e-39, PT ;  /* 0x001000000000780b */ /* 0x000fda0003f04200 */
[----:B------:R-:W-:Y:S05]  /*0640*/  @P0 BRA P1, `(.L_x_29) ;  /* 0x0000000000180947 */ /* 0x000fea0000800000 */
[----:B------:R-:W-:Y:S01]  /*0650*/  IMAD.MOV.U32 R4, RZ, RZ, R12 ;  /* 0x000000ffff047224 */ /* 0x000fe200078e000c */
[----:B------:R-:W-:Y:S01]  /*0660*/  MOV R0, 0x690 ;  /* 0x0000069000007802 */ /* 0x000fe20000000f00 */
[----:B------:R-:W-:-:S07]  /*0670*/  IMAD.MOV.U32 R5, RZ, RZ, R13 ;  /* 0x000000ffff057224 */ /* 0x000fce00078e000d */
[----:B0-----:R-:W-:Y:S05]  /*0680*/  CALL.REL.NOINC `($__internal_0_$__cuda_sm20_div_rn_f64_full) ;  /* 0x00000000008c7944 */ /* 0x001fea0003c00000 */
[----:B------:R-:W-:Y:S02]  /*0690*/  IMAD.MOV.U32 R4, RZ, RZ, R6 ;  /* 0x000000ffff047224 */ /* 0x000fe400078e0006 */
[----:B------:R-:W-:-:S07]  /*06a0*/  IMAD.MOV.U32 R5, RZ, RZ, R7 ;  /* 0x000000ffff057224 */ /* 0x000fce00078e0007 */
.L_x_29:
[----:B------:R-:W-:Y:S05]  /*06b0*/  BSYNC.RECONVERGENT B0 ;  /* 0x0000000000007941 */ /* 0x000fea0003800200 */
.L_x_28:
        /* <DEDUP_REMOVED lines=8> */
[----:B------:R-:W-:Y:S01]  /*0740*/  DFMA R30, R8, R6, R8 ;  /* 0x00000006081e722b */ /* 0x000fe20000000008 */
[----:B------:R-:W-:-:S05]  /*0750*/  IMAD.WIDE R8, R2, 0x8, R26 ;  /* 0x0000000802087825 */ /* 0x000fca00078e021a */
[----:B------:R1:W-:Y:S02]  /*0760*/  STG.E.64 desc[UR4][R8.64], R4 ;  /* 0x0000000408007986 */ /* 0x0003e4000c101b04 */
[----:B------:R-:W-:-:S08]  /*0770*/  DMUL R6, R30, R10 ;  /* 0x0000000a1e067228 */ /* 0x000fd00000000000 */
[----:B------:R-:W-:-:S08]  /*0780*/  DFMA R28, R6, -R12, R10 ;  /* 0x8000000c061c722b */ /* 0x000fd0000000000a */
[----:B------:R-:W-:-:S10]  /*0790*/  DFMA R6, R30, R28, R6 ;  /* 0x0000001c1e06722b */ /* 0x000fd40000000006 */
[----:B------:R-:W-:-:S05]  /*07a0*/  FFMA R0, RZ, R13, R7 ;  /* 0x0000000dff007223 */ /* 0x000fca0000000007 */
[----:B------:R-:W-:-:S13]  /*07b0*/  FSETP.GT.AND P0, PT, |R0|, 1.469367938527859385e-39, PT ;  /* 0x001000000000780b */ /* 0x000fda0003f04200 */
[----:B-1----:R-:W-:Y:S05]  /*07c0*/  @P0 BRA P1, `(.L_x_31) ;  /* 0x0000000000180947 */ /* 0x002fea0000800000 */
[----:B------:R-:W-:Y:S01]  /*07d0*/  IMAD.MOV.U32 R6, RZ, RZ, R10 ;  /* 0x000000ffff067224 */ /* 0x000fe200078e000a */
[----:B------:R-:W-:Y:S01]  /*07e0*/  MOV R0, 0x830 ;  /* 0x0000083000007802 */ /* 0x000fe20000000f00 */
[----:B------:R-:W-:Y:S02]  /*07f0*/  IMAD.MOV.U32 R7, RZ, RZ, R11 ;  /* 0x000000ffff077224 */ /* 0x000fe400078e000b */
[----:B------:R-:W-:Y:S02]  /*0800*/  IMAD.MOV.U32 R4, RZ, RZ, R12 ;  /* 0x000000ffff047224 */ /* 0x000fe400078e000c */
[----:B------:R-:W-:-:S07]  /*0810*/  IMAD.MOV.U32 R5, RZ, RZ, R13 ;  /* 0x000000ffff057224 */ /* 0x000fce00078e000d */
[----:B0-----:R-:W-:Y:S05]  /*0820*/  CALL.REL.NOINC `($__internal_0_$__cuda_sm20_div_rn_f64_full) ;  /* 0x0000000000247944 */ /* 0x001fea0003c00000 */
.L_x_31:
[----:B------:R-:W-:Y:S05]  /*0830*/  BSYNC.RECONVERGENT B0 ;  /* 0x0000000000007941 */ /* 0x000fea0003800200 */
.L_x_30:
[----:B0-----:R-:W-:-:S04]  /*0840*/  IMAD.WIDE R4, R2, 0x8, R18 ;  /* 0x0000000802047825 */ /* 0x001fc800078e0212 */
[----:B------:R-:W-:Y:S01]  /*0850*/  IMAD.WIDE R8, R2, 0x8, R16 ;  /* 0x0000000802087825 */ /* 0x000fe200078e0210 */
[----:B------:R1:W-:Y:S04]  /*0860*/  STG.E.64 desc[UR4][R4.64], R6 ;  /* 0x0000000604007986 */ /* 0x0003e8000c101b04 */
[----:B------:R1:W-:Y:S04]  /*0870*/  STG.E.64 desc[UR4][R8.64], R12 ;  /* 0x0000000c08007986 */ /* 0x0003e8000c101b04 */
[----:B------:R-:W2:Y:S02]  /*0880*/  LDG.E R2, desc[UR4][R14.64+-0x10] ;  /* 0xfffff0040e027981 */ /* 0x000ea4000c1e1900 */
[----:B--2---:R-:W-:-:S13]  /*0890*/  ISETP.NE.AND P0, PT, R2, -0x1, PT ;  /* 0xffffffff0200780c */ /* 0x004fda0003f05270 */
[----:B-1----:R-:W-:Y:S05]  /*08a0*/  @P0 BRA `(.L_x_32) ;  /* 0xfffffff800200947 */ /* 0x002fea000383ffff */
[----:B------:R-:W-:Y:S05]  /*08b0*/  EXIT ;  /* 0x000000000000794d */ /* 0x000fea0003800000 */
        .weak           $__internal_0_$__cuda_sm20_div_rn_f64_full
        .type           $__internal_0_$__cuda_sm20_div_rn_f64_full,@function
        .size           $__internal_0_$__cuda_sm20_div_rn_f64_full,(.L_x_103 - $__internal_0_$__cuda_sm20_div_rn_f64_full)
$__internal_0_$__cuda_sm20_div_rn_f64_full:
[----:B------:R-:W-:Y:S01]  /*08c0*/  IMAD.MOV.U32 R9, RZ, RZ, R7 ;  /* 0x000000ffff097224 */ /* 0x000fe200078e0007 */
[C---:B------:R-:W-:Y:S01]  /*08d0*/  FSETP.GEU.AND P0, PT, |R5|.reuse, 1.469367938527859385e-39, PT ;  /* 0x001000000500780b */ /* 0x040fe20003f0e200 */
[----:B------:R-:W-:Y:S01]  /*08e0*/  IMAD.MOV.U32 R8, RZ, RZ, R6 ;  /* 0x000000ffff087224 */ /* 0x000fe200078e0006 */
[----:B------:R-:W-:Y:S01]  /*08f0*/  LOP3.LUT R6, R5, 0x800fffff, RZ, 0xc0, !PT ;  /* 0x800fffff05067812 */ /* 0x000fe200078ec0ff */
[----:B------:R-:W-:Y:S01]  /*0900*/  IMAD.MOV.U32 R36, RZ, RZ, 0x1ca00000 ;  /* 0x1ca00000ff247424 */ /* 0x000fe200078e00ff */
[C---:B------:R-:W-:Y:S01]  /*0910*/  FSETP.GEU.AND P2, PT, |R9|.reuse, 1.469367938527859385e-39, PT ;  /* 0x001000000900780b */ /* 0x040fe20003f4e200 */
[----:B------:R-:W-:Y:S01]  /*0920*/  IMAD.MOV.U32 R30, RZ, RZ, 0x1 ;  /* 0x00000001ff1e7424 */ /* 0x000fe200078e00ff */
[----:B------:R-:W-:Y:S01]  /*0930*/  LOP3.LUT R7, R6, 0x3ff00000, RZ, 0xfc, !PT ;  /* 0x3ff0000006077812 */ /* 0x000fe200078efcff */
[----:B------:R-:W-:Y:S01]  /*0940*/  BSSY.RECONVERGENT B1, `(.L_x_33) ;  /* 0x0000051000017945 */ /* 0x000fe20003800200 */
[----:B------:R-:W-:Y:S02]  /*0950*/  MOV R6, R4 ;  /* 0x0000000400067202 */ /* 0x000fe40000000f00 */
[----:B------:R-:W-:-:S02]  /*0960*/  LOP3.LUT R3, R9, 0x7ff00000, RZ, 0xc0, !PT ;  /* 0x7ff0000009037812 */ /* 0x000fc400078ec0ff */
[----:B------:R-:W-:Y:S01]  /*0970*/  LOP3.LUT R37, R5, 0x7ff00000, RZ, 0xc0, !PT ;  /* 0x7ff0000005257812 */ /* 0x000fe200078ec0ff */
[----:B------:R-:W-:-:S03]  /*0980*/  @!P0 DMUL R6, R4, 8.98846567431157953865e+307 ;  /* 0x7fe0000004068828 */ /* 0x000fc60000000000 */
[----:B------:R-:W-:Y:S01]  /*0990*/  ISETP.GE.U32.AND P1, PT, R3, R37, PT ;  /* 0x000000250300720c */ /* 0x000fe20003f26070 */
[----:B------:R-:W-:Y:S01]  /*09a0*/  @!P2 IMAD.MOV.U32 R32, RZ, RZ, RZ ;  /* 0x000000ffff20a224 */ /* 0x000fe200078e00ff */
[----:B------:R-:W-:Y:S01]  /*09b0*/  @!P2 LOP3.LUT R28, R5, 0x7ff00000, RZ, 0xc0, !PT ;  /* 0x7ff00000051ca812 */ /* 0x000fe200078ec0ff */
[----:B------:R-:W0:Y:S01]  /*09c0*/  MUFU.RCP64H R31, R7 ;  /* 0x00000007001f7308 */ /* 0x000e220000001800 */
[C---:B------:R-:W-:Y:S02]  /*09d0*/  SEL R29, R36.reuse, 0x63400000, !P1 ;  /* 0x63400000241d7807 */ /* 0x040fe40004800000 */
[----:B------:R-:W-:Y:S01]  /*09e0*/  @!P2 ISETP.GE.U32.AND P3, PT, R3, R28, PT ;  /* 0x0000001c0300a20c */ /* 0x000fe20003f66070 */
[----:B------:R-:W-:Y:S01]  /*09f0*/  IMAD.MOV.U32 R28, RZ, RZ, R8 ;  /* 0x000000ffff1c7224 */ /* 0x000fe200078e0008 */
[----:B------:R-:W-:Y:S02]  /*0a00*/  LOP3.LUT R29, R29, 0x800fffff, R9, 0xf8, !PT ;  /* 0x800fffff1d1d7812 */ /* 0x000fe400078ef809 */
[----:B------:R-:W-:-:S02]  /*0a10*/  @!P2 SEL R33, R36, 0x63400000, !P3 ;  /* 0x634000002421a807 */ /* 0x000fc40005800000 */
[----:B------:R-:W-:Y:S02]  /*0a20*/  @!P0 LOP3.LUT R37, R7, 0x7ff00000, RZ, 0xc0, !PT ;  /* 0x7ff0000007258812 */ /* 0x000fe400078ec0ff */
[----:B------:R-:W-:-:S04]  /*0a30*/  @!P2 LOP3.LUT R33, R33, 0x80000000, R9, 0xf8, !PT ;  /* 0x800000002121a812 */ /* 0x000fc800078ef809 */
[----:B------:R-:W-:-:S06]  /*0a40*/  @!P2 LOP3.LUT R33, R33, 0x100000, RZ, 0xfc, !PT ;  /* 0x001000002121a812 */ /* 0x000fcc00078efcff */
[----:B------:R-:W-:Y:S02]  /*0a50*/  @!P2 DFMA R28, R28, 2, -R32 ;  /* 0x400000001c1ca82b */ /* 0x000fe40000000820 */
[----:B0-----:R-:W-:-:S08]  /*0a60*/  DFMA R32, R30, -R6, 1 ;  /* 0x3ff000001e20742b */ /* 0x001fd00000000806 */
[----:B------:R-:W-:-:S08]  /*0a70*/  DFMA R32, R32, R32, R32 ;  /* 0x000000202020722b */ /* 0x000fd00000000020 */
[----:B------:R-:W-:-:S08]  /*0a80*/  DFMA R32, R30, R32, R30 ;  /* 0x000000201e20722b */ /* 0x000fd0000000001e */
[----:B------:R-:W-:-:S08]  /*0a90*/  DFMA R30, R32, -R6, 1 ;  /* 0x3ff00000201e742b */ /* 0x000fd00000000806 */
[----:B------:R-:W-:-:S08]  /*0aa0*/  DFMA R30, R32, R30, R32 ;  /* 0x0000001e201e722b */ /* 0x000fd00000000020 */
[----:B------:R-:W-:-:S08]  /*0ab0*/  DMUL R32, R30, R28 ;  /* 0x0000001c1e207228 */ /* 0x000fd00000000000 */
[----:B------:R-:W-:-:S08]  /*0ac0*/  DFMA R34, R32, -R6, R28 ;  /* 0x800000062022722b */ /* 0x000fd0000000001c */
[----:B------:R-:W-:Y:S01]  /*0ad0*/  DFMA R34, R30, R34, R32 ;  /* 0x000000221e22722b */ /* 0x000fe20000000020 */
[----:B------:R-:W-:Y:S01]  /*0ae0*/  IMAD.MOV.U32 R32, RZ, RZ, R3 ;  /* 0x000000ffff207224 */ /* 0x000fe200078e0003 */
[----:B------:R-:W-:-:S05]  /*0af0*/  @!P2 LOP3.LUT R32, R29, 0x7ff00000, RZ, 0xc0, !PT ;  /* 0x7ff000001d20a812 */ /* 0x000fca00078ec0ff */
[----:B------:R-:W-:-:S05]  /*0b00*/  VIADD R30, R32, 0xffffffff ;  /* 0xffffffff201e7836 */ /* 0x000fca0000000000 */
[----:B------:R-:W-:Y:S01]  /*0b10*/  ISETP.GT.U32.AND P0, PT, R30, 0x7feffffe, PT ;  /* 0x7feffffe1e00780c */ /* 0x000fe20003f04070 */
[----:B------:R-:W-:-:S05]  /*0b20*/  VIADD R30, R37, 0xffffffff ;  /* 0xffffffff251e7836 */ /* 0x000fca0000000000 */
[----:B------:R-:W-:-:S13]  /*0b30*/  ISETP.GT.U32.OR P0, PT, R30, 0x7feffffe, P0 ;  /* 0x7feffffe1e00780c */ /* 0x000fda0000704470 */
[----:B------:R-:W-:Y:S05]  /*0b40*/  @P0 BRA `(.L_x_34) ;  /* 0x00000000006c0947 */ /* 0x000fea0003800000 */
[----:B------:R-:W-:-:S04]  /*0b50*/  LOP3.LUT R30, R5, 0x7ff00000, RZ, 0xc0, !PT ;  /* 0x7ff00000051e7812 */ /* 0x000fc800078ec0ff */
[CC--:B------:R-:W-:Y:S02]  /*0b60*/  VIADDMNMX R8, R3.reuse, -R30.reuse, 0xb9600000, !PT ;  /* 0xb960000003087446 */ /* 0x0c0fe4000780091e */
[----:B------:R-:W-:Y:S02]  /*0b70*/  ISETP.GE.U32.AND P0, PT, R3, R30, PT ;  /* 0x0000001e0300720c */ /* 0x000fe40003f06070 */
[----:B------:R-:W-:Y:S01]  /*0b80*/  VIMNMX R3, PT, PT, R8, 0x46a00000, PT ;  /* 0x46a0000008037848 */ /* 0x000fe20003fe0100 */
[----:B------:R-:W-:Y:S01]  /*0b90*/  IMAD.MOV.U32 R8, RZ, RZ, RZ ;  /* 0x000000ffff087224 */ /* 0x000fe200078e00ff */
[----:B------:R-:W-:-:S05]  /*0ba0*/  SEL R36, R36, 0x63400000, !P0 ;  /* 0x6340000024247807 */ /* 0x000fca0004000000 */
[----:B------:R-:W-:-:S05]  /*0bb0*/  IMAD.IADD R3, R3, 0x1, -R36 ;  /* 0x0000000103037824 */ /* 0x000fca00078e0a24 */
[----:B------:R-:W-:-:S06]  /*0bc0*/  IADD3 R9, PT, PT, R3, 0x7fe00000, RZ ;  /* 0x7fe0000003097810 */ /* 0x000fcc0007ffe0ff */
[----:B------:R-:W-:-:S10]  /*0bd0*/  DMUL R30, R34, R8 ;  /* 0x00000008221e7228 */ /* 0x000fd40000000000 */
[----:B------:R-:W-:-:S13]  /*0be0*/  FSETP.GTU.AND P0, PT, |R31|, 1.469367938527859385e-39, PT ;  /* 0x001000001f00780b */ /* 0x000fda0003f0c200 */
[----:B------:R-:W-:Y:S05]  /*0bf0*/  @P0 BRA `(.L_x_35) ;  /* 0x0000000000940947 */ /* 0x000fea0003800000 */
[----:B------:R-:W-:Y:S01]  /*0c00*/  DFMA R6, R34, -R6, R28 ;  /* 0x800000062206722b */ /* 0x000fe2000000001c */
[----:B------:R-:W-:-:S09]  /*0c10*/  IMAD.MOV.U32 R8, RZ, RZ, RZ ;  /* 0x000000ffff087224 */ /* 0x000fd200078e00ff */
[C---:B------:R-:W-:Y:S02]  /*0c20*/  FSETP.NEU.AND P0, PT, R7.reuse, RZ, PT ;  /* 0x000000ff0700720b */ /* 0x040fe40003f0d000 */
[----:B------:R-:W-:-:S04]  /*0c30*/  LOP3.LUT R5, R7, 0x80000000, R5, 0x48, !PT ;  /* 0x8000000007057812 */ /* 0x000fc800078e4805 */
[----:B------:R-:W-:-:S07]  /*0c40*/  LOP3.LUT R9, R5, R9, RZ, 0xfc, !PT ;  /* 0x0000000905097212 */ /* 0x000fce00078efcff */
[----:B------:R-:W-:Y:S05]  /*0c50*/  @!P0 BRA `(.L_x_35) ;  /* 0x00000000007c8947 */ /* 0x000fea0003800000 */
[----:B------:R-:W-:Y:S01]  /*0c60*/  IMAD.MOV R7, RZ, RZ, -R3 ;  /* 0x000000ffff077224 */ /* 0x000fe200078e0a03 */
[----:B------:R-:W-:Y:S01]  /*0c70*/  DMUL.RP R8, R34, R8 ;  /* 0x0000000822087228 */ /* 0x000fe20000008000 */
[----:B------:R-:W-:Y:S01]  /*0c80*/  IMAD.MOV.U32 R6, RZ, RZ, RZ ;  /* 0x000000ffff067224 */ /* 0x000fe200078e00ff */
[----:B------:R-:W-:-:S05]  /*0c90*/  IADD3 R3, PT, PT, -R3, -0x43300000, RZ ;  /* 0xbcd0000003037810 */ /* 0x000fca0007ffe1ff */
[----:B------:R-:W-:-:S03]  /*0ca0*/  DFMA R6, R30, -R6, R34 ;  /* 0x800000061e06722b */ /* 0x000fc60000000022 */
[----:B------:R-:W-:-:S07]  /*0cb0*/  LOP3.LUT R5, R9, R5, RZ, 0x3c, !PT ;  /* 0x0000000509057212 */ /* 0x000fce00078e3cff */
[----:B------:R-:W-:-:S04]  /*0cc0*/  FSETP.NEU.AND P0, PT, |R7|, R3, PT ;  /* 0x000000030700720b */ /* 0x000fc80003f0d200 */
[----:B------:R-:W-:Y:S02]  /*0cd0*/  FSEL R30, R8, R30, !P0 ;  /* 0x0000001e081e7208 */ /* 0x000fe40004000000 */
[----:B------:R-:W-:Y:S01]  /*0ce0*/  FSEL R31, R5, R31, !P0 ;  /* 0x0000001f051f7208 */ /* 0x000fe20004000000 */
[----:B------:R-:W-:Y:S06]  /*0cf0*/  BRA `(.L_x_35) ;  /* 0x0000000000547947 */ /* 0x000fec0003800000 */
.L_x_34:
[----:B------:R-:W-:-:S14]  /*0d00*/  DSETP.NAN.AND P0, PT, R8, R8, PT ;  /* 0x000000080800722a */ /* 0x000fdc0003f08000 */
[----:B------:R-:W-:Y:S05]  /*0d10*/  @P0 BRA `(.L_x_36) ;  /* 0x0000000000440947 */ /* 0x000fea0003800000 */
[----:B------:R-:W-:-:S14]  /*0d20*/  DSETP.NAN.AND P0, PT, R4, R4, PT ;  /* 0x000000040400722a */ /* 0x000fdc0003f08000 */
[----:B------:R-:W-:Y:S05]  /*0d30*/  @P0 BRA `(.L_x_37) ;  /* 0x0000000000300947 */ /* 0x000fea0003800000 */
[----:B------:R-:W-:Y:S01]  /*0d40*/  ISETP.NE.AND P0, PT, R32, R37, PT ;  /* 0x000000252000720c */ /* 0x000fe20003f05270 */
[----:B------:R-:W-:Y:S02]  /*0d50*/  IMAD.MOV.U32 R30, RZ, RZ, 0x0 ;  /* 0x00000000ff1e7424 */ /* 0x000fe400078e00ff */
[----:B------:R-:W-:-:S10]  /*0d60*/  IMAD.MOV.U32 R31, RZ, RZ, -0x80000 ;  /* 0xfff80000ff1f7424 */ /* 0x000fd400078e00ff */
[----:B------:R-:W-:Y:S05]  /*0d70*/  @!P0 BRA `(.L_x_35) ;  /* 0x0000000000348947 */ /* 0x000fea0003800000 */
[----:B------:R-:W-:Y:S02]  /*0d80*/  ISETP.NE.AND P0, PT, R32, 0x7ff00000, PT ;  /* 0x7ff000002000780c */ /* 0x000fe40003f05270 */
[----:B------:R-:W-:Y:S02]  /*0d90*/  LOP3.LUT R31, R9, 0x80000000, R5, 0x48, !PT ;  /* 0x80000000091f7812 */ /* 0x000fe400078e4805 */
[----:B------:R-:W-:-:S13]  /*0da0*/  ISETP.EQ.OR P0, PT, R37, RZ, !P0 ;  /* 0x000000ff2500720c */ /* 0x000fda0004702670 */
[----:B------:R-:W-:Y:S01]  /*0db0*/  @P0 LOP3.LUT R3, R31, 0x7ff00000, RZ, 0xfc, !PT ;  /* 0x7ff000001f030812 */ /* 0x000fe200078efcff */
[----:B------:R-:W-:Y:S02]  /*0dc0*/  @!P0 IMAD.MOV.U32 R30, RZ, RZ, RZ ;  /* 0x000000ffff1e8224 */ /* 0x000fe400078e00ff */
[----:B------:R-:W-:Y:S01]  /*0dd0*/  @P0 IMAD.MOV.U32 R30, RZ, RZ, RZ ;  /* 0x000000ffff1e0224 */ /* 0x000fe200078e00ff */
[----:B------:R-:W-:Y:S01]  /*0de0*/  @P0 MOV R31, R3 ;  /* 0x00000003001f0202 */ /* 0x000fe20000000f00 */
[----:B------:R-:W-:Y:S06]  /*0df0*/  BRA `(.L_x_35) ;  /* 0x0000000000147947 */ /* 0x000fec0003800000 */
.L_x_37:
[----:B------:R-:W-:Y:S01]  /*0e00*/  LOP3.LUT R31, R5, 0x80000, RZ, 0xfc, !PT ;  /* 0x00080000051f7812 */ /* 0x000fe200078efcff */
[----:B------:R-:W-:Y:S01]  /*0e10*/  IMAD.MOV.U32 R30, RZ, RZ, R4 ;  /* 0x000000ffff1e7224 */ /* 0x000fe200078e0004 */
[----:B------:R-:W-:Y:S06]  /*0e20*/  BRA `(.L_x_35) ;  /* 0x0000000000087947 */ /* 0x000fec0003800000 */
.L_x_36:
[----:B------:R-:W-:Y:S01]  /*0e30*/  LOP3.LUT R31, R9, 0x80000, RZ, 0xfc, !PT ;  /* 0x00080000091f7812 */ /* 0x000fe200078efcff */
[----:B------:R-:W-:-:S07]  /*0e40*/  IMAD.MOV.U32 R30, RZ, RZ, R8 ;  /* 0x000000ffff1e7224 */ /* 0x000fce00078e0008 */
.L_x_35:
[----:B------:R-:W-:Y:S05]  /*0e50*/  BSYNC.RECONVERGENT B1 ;  /* 0x0000000000017941 */ /* 0x000fea0003800200 */
.L_x_33:
[----:B------:R-:W-:Y:S02]  /*0e60*/  IMAD.MOV.U32 R4, RZ, RZ, R0 ;  /* 0x000000ffff047224 */ /* 0x000fe400078e0000 */
[----:B------:R-:W-:Y:S02]  /*0e70*/  IMAD.MOV.U32 R5, RZ, RZ, 0x0 ;  /* 0x00000000ff057424 */ /* 0x000fe400078e00ff */
[----:B------:R-:W-:Y:S02]  /*0e80*/  IMAD.MOV.U32 R6, RZ, RZ, R30 ;  /* 0x000000ffff067224 */ /* 0x000fe400078e001e */
[----:B------:R-:W-:Y:S01]  /*0e90*/  IMAD.MOV.U32 R7, RZ, RZ, R31 ;  /* 0x000000ffff077224 */ /* 0x000fe200078e001f */
[----:B------:R-:W-:Y:S06]  /*0ea0*/  RET.REL.NODEC R4 `(_Z19calculateCenterMassPiPdS0_S0_d) ;  /* 0xfffffff004547950 */ /* 0x000fec0003c3ffff */
.L_x_38:
        /* <DEDUP_REMOVED lines=13> */
.L_x_103:


//--------------------- .text._Z19boundingBoxExpanderPdS_S_S_ --------------------------
	.section	.text._Z19boundingBoxExpanderPdS_S_S_,"ax",@progbits
	.align	128
        .global         _Z19boundingBoxExpanderPdS_S_S_
        .type           _Z19boundingBoxExpanderPdS_S_S_,@function
        .size           _Z19boundingBoxExpanderPdS_S_S_,(.L_x_114 - _Z19boundingBoxExpanderPdS_S_S_)
        .other          _Z19boundingBoxExpanderPdS_S_S_,@"STO_CUDA_ENTRY STV_DEFAULT"
_Z19boundingBoxExpanderPdS_S_S_:
.text._Z19boundingBoxExpanderPdS_S_S_:
[----:B------:R-:W0:Y:S08]  /*0000*/  LDC R1, c[0x0][0x37c] ;  /* 0x0000df00ff017b82 */ /* 0x000e300000000800 */
[----:B------:R-:W1:Y:S01]  /*0010*/  LDC.64 R2, c[0x0][0x398] ;  /* 0x0000e600ff027b82 */ /* 0x000e620000000a00 */
[----:B------:R-:W1:Y:S01]  /*0020*/  LDCU.64 UR4, c[0x0][0x358] ;  /* 0x00006b00ff0477ac */ /* 0x000e620008000a00 */
[----:B0-----:R-:W-:Y:S01]  /*0030*/  VIADD R1, R1, 0xffffffe0 ;  /* 0xffffffe001017836 */ /* 0x001fe20000000000 */
[----:B------:R-:W0:Y:S01]  /*0040*/  LDCU.64 UR6, c[0x4][0x40] ;  /* 0x01000800ff0677ac */ /* 0x000e220008000a00 */
[----:B-1----:R-:W2:Y:S04]  /*0050*/  LDG.E.64 R4, desc[UR4][R2.64] ;  /* 0x0000000402047981 */ /* 0x002ea8000c1e1b00 */
[----:B------:R-:W1:Y:S01]  /*0060*/  LDC.64 R12, c[0x0][0x390] ;  /* 0x0000e400ff0c7b82 */ /* 0x000e620000000a00 */
[----:B--2---:R-:W-:-:S07]  /*0070*/  DADD R6, R4, 1 ;  /* 0x3ff0000004067429 */ /* 0x004fce0000000000 */
[----:B------:R-:W-:Y:S04]  /*0080*/  STG.E.64 desc[UR4][R2.64], R6 ;  /* 0x0000000602007986 */ /* 0x000fe8000c101b04 */
[----:B-1----:R-:W2:Y:S01]  /*0090*/  LDG.E.64 R8, desc[UR4][R12.64] ;  /* 0x000000040c087981 */ /* 0x002ea2000c1e1b00 */
[----:B------:R-:W1:Y:S01]  /*00a0*/  LDC.64 R4, c[0x0][0x380] ;  /* 0x0000e000ff047b82 */ /* 0x000e620000000a00 */
[----:B--2---:R-:W-:-:S07]  /*00b0*/  DADD R14, R8, -1 ;  /* 0xbff00000080e7429 */ /* 0x004fce0000000000 */
[----:B------:R-:W-:Y:S04]  /*00c0*/  STG.E.64 desc[UR4][R12.64], R14 ;  /* 0x0000000e0c007986 */ /* 0x000fe8000c101b04 */
[----:B-1----:R-:W2:Y:S01]  /*00d0*/  LDG.E.64 R8, desc[UR4][R4.64] ;  /* 0x0000000404087981 */ /* 0x002ea2000c1e1b00 */
[----:B------:R-:W1:Y:S01]  /*00e0*/  LDC.64 R22, c[0x0][0x388] ;  /* 0x0000e200ff167b82 */ /* 0x000e620000000a00 */
[----:B--2---:R-:W-:-:S07]  /*00f0*/  DADD R20, R8, 1 ;  /* 0x3ff0000008147429 */ /* 0x004fce0000000000 */
[----:B------:R0:W-:Y:S04]  /*0100*/  STG.E.64 desc[UR4][R4.64], R20 ;  /* 0x0000001404007986 */ /* 0x0001e8000c101b04 */
[----:B-1----:R-:W2:Y:S02]  /*0110*/  LDG.E.64 R10, desc[UR4][R22.64] ;  /* 0x00000004160a7981 */ /* 0x002ea4000c1e1b00 */
[----:B--2---:R-:W-:-:S07]  /*0120*/  DADD R10, R10, -1 ;  /* 0xbff000000a0a7429 */ /* 0x004fce0000000000 */
[----:B------:R1:W-:Y:S04]  /*0130*/  STG.E.64 desc[UR4][R22.64], R10 ;  /* 0x0000000a16007986 */ /* 0x0003e8000c101b04 */
[----:B------:R0:W2:Y:S04]  /*0140*/  LDG.E.64 R8, desc[UR4][R4.64] ;  /* 0x0000000404087981 */ /* 0x0000a8000c1e1b00 */
[----:B------:R-:W3:Y:S04]  /*0150*/  LDG.E.64 R16, desc[UR4][R12.64] ;  /* 0x000000040c107981 */ /* 0x000ee8000c1e1b00 */
[----:B------:R-:W3:Y:S01]  /*0160*/  LDG.E.64 R18, desc[UR4][R2.64] ;  /* 0x0000000402127981 */ /* 0x000ee2000c1e1b00 */
[----:B------:R-:W-:Y:S01]  /*0170*/  MOV R0, 0x50 ;  /* 0x0000005000007802 */ /* 0x000fe20000000f00 */
[----:B------:R-:W4:Y:S01]  /*0180*/  LDCU UR4, c[0x0][0x2f8] ;  /* 0x00005f00ff0477ac */ /* 0x000f220008000800 */
[----:B0-----:R-:W-:Y:S01]  /*0190*/  IMAD.U32 R4, RZ, RZ, UR6 ;  /* 0x00000006ff047e24 */ /* 0x001fe2000f8e00ff */
[----:B------:R-:W-:Y:S01]  /*01a0*/  MOV R5, UR7 ;  /* 0x0000000700057c02 */ /* 0x000fe20008000f00 */
[----:B------:R1:W0:Y:S01]  /*01b0*/  LDC.64 R14, c[0x4][R0] ;  /* 0x01000000000e7b82 */ /* 0x0002220000000a00 */
[----:B------:R-:W5:Y:S01]  /*01c0*/  LDCU UR5, c[0x0][0x2fc] ;  /* 0x00005f80ff0577ac */ /* 0x000f620008000800 */
[----:B----4-:R-:W-:-:S05]  /*01d0*/  IADD3 R6, P0, PT, R1, UR4, RZ ;  /* 0x0000000401067c10 */ /* 0x010fca000ff1e0ff */
[----:B-----5:R-:W-:Y:S01]  /*01e0*/  IMAD.X R7, RZ, RZ, UR5, P0 ;  /* 0x00000005ff077e24 */ /* 0x020fe200080e06ff */
[----:B--2---:R1:W-:Y:S04]  /*01f0*/  STL.128 [R1], R8 ;  /* 0x0000000801007387 */ /* 0x0043e80000100c00 */
[----:B0--3--:R1:W-:Y:S03]  /*0200*/  STL.128 [R1+0x10], R16 ;  /* 0x0000101001007387 */ /* 0x0093e60000100c00 */
[----:B------:R-:W-:-:S07]  /*0210*/  LEPC R20, `(.L_x_39) ;  /* 0x000000001014794e */ /* 0x000fce0000000000 */
[----:B-1----:R-:W-:Y:S05]  /*0220*/  CALL.ABS.NOINC R14 ;  /* 0x000000000e007343 */ /* 0x002fea0003c00000 */
.L_x_39:
[----:B------:R-:W-:Y:S05]  /*0230*/  EXIT ;  /* 0x000000000000794d */ /* 0x000fea0003800000 */
.L_x_40:
        /* <DEDUP_REMOVED lines=12> */
.L_x_114:


//--------------------- .text._Z11boundingBoxPdS_iS_S_S_S_Pi --------------------------
	.section	.text._Z11boundingBoxPdS_iS_S_S_S_Pi,"ax",@progbits
	.align	128
        .global         _Z11boundingBoxPdS_iS_S_S_S_Pi
        .type           _Z11boundingBoxPdS_iS_S_S_S_Pi,@function
        .size           _Z11boundingBoxPdS_iS_S_S_S_Pi,(.L_x_115 - _Z11boundingBoxPdS_iS_S_S_S_Pi)
        .other          _Z11boundingBoxPdS_iS_S_S_S_Pi,@"STO_CUDA_ENTRY STV_DEFAULT"
_Z11boundingBoxPdS_iS_S_S_S_Pi:
.text._Z11boundingBoxPdS_iS_S_S_S_Pi:
[----:B------:R-:W-:Y:S01]  /*0000*/  LDC R1, c[0x0][0x37c] ;  /* 0x0000df00ff017b82 */ /* 0x000fe20000000800 */
[----:B------:R-:W0:Y:S01]  /*0010*/  S2R R6, SR_TID.X ;  /* 0x0000000000067919 */ /* 0x000e220000002100 */
[----:B------:R-:W1:Y:S01]  /*0020*/  LDCU UR4, c[0x0][0x360] ;  /* 0x00006c00ff0477ac */ /* 0x000e620008000800 */
[----:B------:R-:W0:Y:S01]  /*0030*/  S2R R7, SR_CTAID.X ;  /* 0x0000000000077919 */ /* 0x000e220000002500 */
[----:B------:R-:W2:Y:S01]  /*0040*/  LDCU UR6, c[0x0][0x390] ;  /* 0x00007200ff0677ac */ /* 0x000ea20008000800 */
[----:B------:R-:W3:Y:S01]  /*0050*/  LDCU UR5, c[0x0][0x370] ;  /* 0x00006e00ff0577ac */ /* 0x000ee20008000800 */
[----:B-1----:R-:W-:Y:S02]  /*0060*/  IMAD.U32 R0, RZ, RZ, UR4 ;  /* 0x00000004ff007e24 */ /* 0x002fe4000f8e00ff */
[----:B0-----:R-:W-:Y:S01]  /*0070*/  IMAD R7, R7, UR4, R6 ;  /* 0x0000000407077c24 */ /* 0x001fe2000f8e0206 */
[----:B---3--:R-:W-:-:S04]  /*0080*/  UIMAD UR4, UR4, UR5, URZ ;  /* 0x00000005040472a4 */ /* 0x008fc8000f8e02ff */
[----:B--2---:R-:W-:-:S13]  /*0090*/  ISETP.GE.AND P0, PT, R7, UR6, PT ;  /* 0x0000000607007c0c */ /* 0x004fda000bf06270 */
[----:B------:R-:W-:Y:S05]  /*00a0*/  @P0 EXIT ;  /* 0x000000000000094d */ /* 0x000fea0003800000 */
[----:B------:R-:W0:Y:S01]  /*00b0*/  LDC.64 R4, c[0x0][0x380] ;  /* 0x0000e000ff047b82 */ /* 0x000e220000000a00 */
[----:B------:R-:W1:Y:S07]  /*00c0*/  LDCU.64 UR10, c[0x0][0x358] ;  /* 0x00006b00ff0a77ac */ /* 0x000e6e0008000a00 */
[----:B------:R-:W2:Y:S01]  /*00d0*/  LDC.64 R2, c[0x0][0x388] ;  /* 0x0000e200ff027b82 */ /* 0x000ea20000000a00 */
[----:B0-----:R-:W-:-:S06]  /*00e0*/  IMAD.WIDE R10, R7, 0x8, R4 ;  /* 0x00000008070a7825 */ /* 0x001fcc00078e0204 */
[----:B-1----:R-:W3:Y:S01]  /*00f0*/  LDG.E.64 R10, desc[UR10][R10.64] ;  /* 0x0000000a0a0a7981 */ /* 0x002ee2000c1e1b00 */
[----:B--2---:R-:W-:-:S06]  /*0100*/  IMAD.WIDE R12, R7, 0x8, R2 ;  /* 0x00000008070c7825 */ /* 0x004fcc00078e0202 */
[----:B------:R-:W2:Y:S01]  /*0110*/  LDG.E.64 R12, desc[UR10][R12.64] ;  /* 0x0000000a0c0c7981 */ /* 0x000ea2000c1e1b00 */
[----:B------:R-:W-:-:S05]  /*0120*/  VIADD R9, R7, UR4 ;  /* 0x0000000407097c36 */ /* 0x000fca0008000000 */
[----:B------:R-:W-:Y:S01]  /*0130*/  ISETP.GE.AND P0, PT, R9, UR6, PT ;  /* 0x0000000609007c0c */ /* 0x000fe2000bf06270 */
[----:B------:R-:W-:Y:S01]  /*0140*/  BSSY.RECONVERGENT B0, `(.L_x_41) ;  /* 0x0000018000007945 */ /* 0x000fe20003800200 */
[----:B---3--:R-:W0:Y:S08]  /*0150*/  F2F.F32.F64 R8, R10 ;  /* 0x0000000a00087310 */ /* 0x008e300000301000 */
[----:B--2---:R-:W1:Y:S01]  /*0160*/  F2F.F32.F64 R14, R12 ;  /* 0x0000000c000e7310 */ /* 0x004e620000301000 */
[----:B0-----:R-:W-:-:S02]  /*0170*/  IMAD.MOV.U32 R15, RZ, RZ, R8 ;  /* 0x000000ffff0f7224 */ /* 0x001fc400078e0008 */
[----:B-1----:R-:W-:Y:S01]  /*0180*/  IMAD.MOV.U32 R16, RZ, RZ, R14 ;  /* 0x000000ffff107224 */ /* 0x002fe200078e000e */
[----:B------:R-:W-:Y:S06]  /*0190*/  @P0 BRA `(.L_x_42) ;  /* 0x0000000000480947 */ /* 0x000fec0003800000 */
[----:B------:R-:W-:Y:S02]  /*01a0*/  IMAD.MOV.U32 R17, RZ, RZ, R9 ;  /* 0x000000ffff117224 */ /* 0x000fe400078e0009 */
[----:B------:R-:W-:Y:S02]  /*01b0*/  IMAD.U32 R18, RZ, RZ, UR4 ;  /* 0x00000004ff127e24 */ /* 0x000fe4000f8e00ff */
[----:B------:R-:W-:Y:S02]  /*01c0*/  IMAD.MOV.U32 R16, RZ, RZ, R14 ;  /* 0x000000ffff107224 */ /* 0x000fe400078e000e */
[----:B------:R-:W-:-:S07]  /*01d0*/  IMAD.MOV.U32 R15, RZ, RZ, R8 ;  /* 0x000000ffff0f7224 */ /* 0x000fce00078e0008 */
.L_x_43:
[----:B------:R-:W-:-:S04]  /*01e0*/  IMAD.WIDE R12, R17, 0x8, R2 ;  /* 0x00000008110c7825 */ /* 0x000fc800078e0202 */
[----:B------:R-:W-:Y:S02]  /*01f0*/  IMAD.WIDE R10, R17, 0x8, R4 ;  /* 0x00000008110a7825 */ /* 0x000fe400078e0204 */
[----:B------:R-:W2:Y:S04]  /*0200*/  LDG.E.64 R12, desc[UR10][R12.64] ;  /* 0x0000000a0c0c7981 */ /* 0x000ea8000c1e1b00 */
[----:B------:R-:W3:Y:S01]  /*0210*/  LDG.E.64 R10, desc[UR10][R10.64] ;  /* 0x0000000a0a0a7981 */ /* 0x000ee2000c1e1b00 */
[----:B------:R-:W-:Y:S02]  /*0220*/  IMAD.IADD R17, R9, 0x1, R18 ;  /* 0x0000000109117824 */ /* 0x000fe400078e0212 */
[----:B------:R-:W-:-:S03]  /*0230*/  VIADD R18, R18, UR4 ;  /* 0x0000000412127c36 */ /* 0x000fc60008000000 */
[----:B------:R-:W-:Y:S01]  /*0240*/  ISETP.GE.AND P0, PT, R17, UR6, PT ;  /* 0x0000000611007c0c */ /* 0x000fe2000bf06270 */
[----:B--2---:R-:W0:Y:S08]  /*0250*/  F2F.F32.F64 R21, R12 ;  /* 0x0000000c00157310 */ /* 0x004e300000301000 */
[----:B---3--:R-:W1:Y:S01]  /*0260*/  F2F.F32.F64 R19, R10 ;  /* 0x0000000a00137310 */ /* 0x008e620000301000 */
[----:B0-----:R-:W-:-:S02]  /*0270*/  FMNMX R14, R21, R14, PT ;  /* 0x0000000e150e7209 */ /* 0x001fc40003800000 */
[----:B------:R-:W-:Y:S02]  /*0280*/  FMNMX R16, R21, R16, !PT ;  /* 0x0000001015107209 */ /* 0x000fe40007800000 */
[C---:B-1----:R-:W-:Y:S02]  /*0290*/  FMNMX R8, R19.reuse, R8, PT ;  /* 0x0000000813087209 */ /* 0x042fe40003800000 */
[----:B------:R-:W-:Y:S01]  /*02a0*/  FMNMX R15, R19, R15, !PT ;  /* 0x0000000f130f7209 */ /* 0x000fe20007800000 */
[----:B------:R-:W-:Y:S06]  /*02b0*/  @!P0 BRA `(.L_x_43) ;  /* 0xfffffffc00c88947 */ /* 0x000fec000383ffff */
.L_x_42:
[----:B------:R-:W-:Y:S05]  /*02c0*/  BSYNC.RECONVERGENT B0 ;  /* 0x0000000000007941 */ /* 0x000fea0003800200 */
.L_x_41:
[----:B------:R-:W0:Y:S01]  /*02d0*/  S2UR UR7, SR_CgaCtaId ;  /* 0x00000000000779c3 */ /* 0x000e220000008800 */
[----:B------:R-:W-:Y:S01]  /*02e0*/  UMOV UR4, 0x400 ;  /* 0x0000040000047882 */ /* 0x000fe20000000000 */
[----:B------:R-:W-:Y:S01]  /*02f0*/  ISETP.GE.U32.AND P0, PT, R0, 0x2, PT ;  /* 0x000000020000780c */ /* 0x000fe20003f06070 */
[----:B------:R-:W-:Y:S02]  /*0300*/  UIADD3 UR5, UPT, UPT, UR4, 0x400, URZ ;  /* 0x0000040004057890 */ /* 0x000fe4000fffe0ff */
[----:B------:R-:W-:Y:S02]  /*0310*/  UIADD3 UR6, UPT, UPT, UR4, 0x800, URZ ;  /* 0x0000080004067890 */ /* 0x000fe4000fffe0ff */
[----:B0-----:R-:W-:Y:S02]  /*0320*/  ULEA UR8, UR7, UR4, 0x18 ;  /* 0x0000000407087291 */ /* 0x001fe4000f8ec0ff */
[----:B------:R-:W-:Y:S02]  /*0330*/  UIADD3 UR4, UPT, UPT, UR4, 0xc00, URZ ;  /* 0x00000c0004047890 */ /* 0x000fe4000fffe0ff */
[----:B------:R-:W-:-:S02]  /*0340*/  ULEA UR5, UR7, UR5, 0x18 ;  /* 0x0000000507057291 */ /* 0x000fc4000f8ec0ff */
[----:B------:R-:W-:Y:S01]  /*0350*/  ULEA UR6, UR7, UR6, 0x18 ;  /* 0x0000000607067291 */ /* 0x000fe2000f8ec0ff */
[C---:B------:R-:W-:Y:S01]  /*0360*/  LEA R3, R6.reuse, UR8, 0x2 ;  /* 0x0000000806037c11 */ /* 0x040fe2000f8e10ff */
[----:B------:R-:W-:Y:S02]  /*0370*/  ULEA UR4, UR7, UR4, 0x18 ;  /* 0x0000000407047291 */ /* 0x000fe4000f8ec0ff */
[C---:B------:R-:W-:Y:S02]  /*0380*/  LEA R2, R6.reuse, UR5, 0x2 ;  /* 0x0000000506027c11 */ /* 0x040fe4000f8e10ff */
[C---:B------:R-:W-:Y:S01]  /*0390*/  LEA R5, R6.reuse, UR6, 0x2 ;  /* 0x0000000606057c11 */ /* 0x040fe2000f8e10ff */
[----:B------:R0:W-:Y:S01]  /*03a0*/  STS [R3], R8 ;  /* 0x0000000803007388 */ /* 0x0001e20000000800 */
[----:B------:R-:W-:-:S03]  /*03b0*/  LEA R9, R6, UR4, 0x2 ;  /* 0x0000000406097c11 */ /* 0x000fc6000f8e10ff */
[----:B------:R0:W-:Y:S04]  /*03c0*/  STS [R2], R15 ;  /* 0x0000000f02007388 */ /* 0x0001e80000000800 */
[----:B------:R0:W-:Y:S04]  /*03d0*/  STS [R5], R16 ;  /* 0x0000001005007388 */ /* 0x0001e80000000800 */
[----:B------:R0:W-:Y:S01]  /*03e0*/  STS [R9], R14 ;  /* 0x0000000e09007388 */ /* 0x0001e20000000800 */
[----:B------:R-:W-:Y:S06]  /*03f0*/  BAR.SYNC.DEFER_BLOCKING 0x0 ;  /* 0x0000000000007b1d */ /* 0x000fec0000010000 */
[----:B------:R-:W-:Y:S05]  /*0400*/  @!P0 BRA `(.L_x_44) ;  /* 0x0000000000808947 */ /* 0x000fea0003800000 */
[----:B------:R-:W1:Y:S02]  /*0410*/  LDCU UR4, c[0x0][0x390] ;  /* 0x00007200ff0477ac */ /* 0x000e640008000800 */
.L_x_47:
[----:B0-----:R-:W-:Y:S01]  /*0420*/  SHF.R.U32.HI R14, RZ, 0x1, R0 ;  /* 0x00000001ff0e7819 */ /* 0x001fe20000011600 */
[----:B------:R-:W-:Y:S04]  /*0430*/  BSSY.RECONVERGENT B0, `(.L_x_45) ;  /* 0x0000019000007945 */ /* 0x000fe80003800200 */
[----:B------:R-:W-:-:S05]  /*0440*/  IMAD.IADD R4, R7, 0x1, R14 ;  /* 0x0000000107047824 */ /* 0x000fca00078e020e */
[----:B-1----:R-:W-:-:S04]  /*0450*/  ISETP.GE.AND P0, PT, R4, UR4, PT ;  /* 0x0000000404007c0c */ /* 0x002fc8000bf06270 */
[----:B------:R-:W-:-:S13]  /*0460*/  ISETP.GE.U32.OR P0, PT, R6, R14, P0 ;  /* 0x0000000e0600720c */ /* 0x000fda0000706470 */
[----:B------:R-:W-:Y:S05]  /*0470*/  @P0 BRA `(.L_x_46) ;  /* 0x0000000000500947 */ /* 0x000fea0003800000 */
[C---:B------:R-:W-:Y:S01]  /*0480*/  IMAD R8, R14.reuse, 0x4, R3 ;  /* 0x000000040e087824 */ /* 0x040fe200078e0203 */
[----:B------:R-:W-:Y:S01]  /*0490*/  LDS R4, [R3] ;  /* 0x0000000003047984 */ /* 0x000fe20000000800 */
[----:B------:R-:W-:-:S03]  /*04a0*/  IMAD R12, R14, 0x4, R5 ;  /* 0x000000040e0c7824 */ /* 0x000fc600078e0205 */
[----:B------:R0:W1:Y:S02]  /*04b0*/  LDS R11, [R8] ;  /* 0x00000000080b7984 */ /* 0x0000640000000800 */
[----:B0-----:R-:W-:Y:S01]  /*04c0*/  IMAD R8, R14, 0x4, R9 ;  /* 0x000000040e087824 */ /* 0x001fe200078e0209 */
[----:B-1----:R-:W-:Y:S01]  /*04d0*/  FMNMX R4, R4, R11, PT ;  /* 0x0000000b04047209 */ /* 0x002fe20003800000 */
[----:B------:R-:W-:-:S04]  /*04e0*/  IMAD R11, R14, 0x4, R2 ;  /* 0x000000040e0b7824 */ /* 0x000fc800078e0202 */
[----:B------:R-:W-:Y:S04]  /*04f0*/  STS [R3], R4 ;  /* 0x0000000403007388 */ /* 0x000fe80000000800 */
[----:B------:R-:W-:Y:S04]  /*0500*/  LDS R11, [R11] ;  /* 0x000000000b0b7984 */ /* 0x000fe80000000800 */
[----:B------:R-:W0:Y:S02]  /*0510*/  LDS R10, [R2] ;  /* 0x00000000020a7984 */ /* 0x000e240000000800 */
[----:B0-----:R-:W-:-:S05]  /*0520*/  FMNMX R13, R10, R11, !PT ;  /* 0x0000000b0a0d7209 */ /* 0x001fca0007800000 */
[----:B------:R-:W-:Y:S04]  /*0530*/  STS [R2], R13 ;  /* 0x0000000d02007388 */ /* 0x000fe80000000800 */
[----:B------:R-:W-:Y:S04]  /*0540*/  LDS R15, [R12] ;  /* 0x000000000c0f7984 */ /* 0x000fe80000000800 */
[----:B------:R-:W0:Y:S02]  /*0550*/  LDS R10, [R5] ;  /* 0x00000000050a7984 */ /* 0x000e240000000800 */
[----:B0-----:R-:W-:-:S05]  /*0560*/  FMNMX R10, R10, R15, !PT ;  /* 0x0000000f0a0a7209 */ /* 0x001fca0007800000 */
[----:B------:R-:W-:Y:S04]  /*0570*/  STS [R5], R10 ;  /* 0x0000000a05007388 */ /* 0x000fe80000000800 */
[----:B------:R-:W-:Y:S04]  /*0580*/  LDS R15, [R8] ;  /* 0x00000000080f7984 */ /* 0x000fe80000000800 */
[----:B------:R-:W0:Y:S02]  /*0590*/  LDS R4, [R9] ;  /* 0x0000000009047984 */ /* 0x000e240000000800 */
[----:B0-----:R-:W-:-:S05]  /*05a0*/  FMNMX R4, R4, R15, PT ;  /* 0x0000000f04047209 */ /* 0x001fca0003800000 */
[----:B------:R0:W-:Y:S02]  /*05b0*/  STS [R9], R4 ;  /* 0x0000000409007388 */ /* 0x0001e40000000800 */
.L_x_46:
[----:B------:R-:W-:Y:S05]  /*05c0*/  BSYNC.RECONVERGENT B0 ;  /* 0x0000000000007941 */ /* 0x000fea0003800200 */
.L_x_45:
[----:B------:R-:W-:Y:S01]  /*05d0*/  BAR.SYNC.DEFER_BLOCKING 0x0 ;  /* 0x0000000000007b1d */ /* 0x000fe20000010000 */
[----:B------:R-:W-:Y:S01]  /*05e0*/  ISETP.GT.U32.AND P0, PT, R0, 0x3, PT ;  /* 0x000000030000780c */ /* 0x000fe20003f04070 */
[----:B------:R-:W-:-:S12]  /*05f0*/  IMAD.MOV.U32 R0, RZ, RZ, R14 ;  /* 0x000000ffff007224 */ /* 0x000fd800078e000e */
[----:B------:R-:W-:Y:S05]  /*0600*/  @P0 BRA `(.L_x_47) ;  /* 0xfffffffc00840947 */ /* 0x000fea000383ffff */
.L_x_44:
[----:B------:R-:W-:-:S13]  /*0610*/  ISETP.NE.AND P0, PT, R6, RZ, PT ;  /* 0x000000ff0600720c */ /* 0x000fda0003f05270 */
[----:B------:R-:W-:Y:S05]  /*0620*/  @P0 EXIT ;  /* 0x000000000000094d */ /* 0x000fea0003800000 */
[----:B0-----:R-:W0:Y:S01]  /*0630*/  LDC.64 R2, c[0x0][0x3b8] ;  /* 0x0000ee00ff027b82 */ /* 0x001e220000000a00 */
[----:B------:R-:W-:Y:S01]  /*0640*/  BSSY B0, `(.L_x_48) ;  /* 0x0000007000007945 */ /* 0x000fe20003800000 */
[----:B------:R-:W-:-:S07]  /*0650*/  IMAD.MOV.U32 R5, RZ, RZ, 0x1 ;  /* 0x00000001ff057424 */ /* 0x000fce00078e00ff */
.L_x_49:
[----:B------:R-:W-:Y:S01]  /*0660*/  IMAD.MOV.U32 R4, RZ, RZ, RZ ;  /* 0x000000ffff047224 */ /* 0x000fe200078e00ff */
[----:B------:R-:W-:Y:S05]  /*0670*/  YIELD ;  /* 0x0000000000007946 */ /* 0x000fea0003800000 */
[----:B0-----:R-:W2:Y:S02]  /*0680*/  ATOMG.E.CAS.STRONG.GPU PT, R0, [R2], R4, R5 ;  /* 0x00000004020073a9 */ /* 0x001ea400001ee105 */
[----:B--2---:R-:W-:-:S13]  /*0690*/  ISETP.NE.AND P0, PT, R0, RZ, PT ;  /* 0x000000ff0000720c */ /* 0x004fda0003f05270 */
[----:B------:R-:W-:Y:S05]  /*06a0*/  @P0 BRA `(.L_x_49) ;  /* 0xfffffffc00ec0947 */ /* 0x000fea000383ffff */
[----:B------:R-:W-:Y:S05]  /*06b0*/  BSYNC B0 ;  /* 0x0000000000007941 */ /* 0x000fea0003800000 */
.L_x_48:
[----:B------:R-:W0:Y:S02]  /*06c0*/  LDC.64 R4, c[0x0][0x3a8] ;  /* 0x0000ea00ff047b82 */ /* 0x000e240000000a00 */
[----:B0-----:R-:W2:Y:S06]  /*06d0*/  LDG.E.64 R6, desc[UR10][R4.64] ;  /* 0x0000000a04067981 */ /* 0x001eac000c1e1b00 */
[----:B------:R-:W0:Y:S01]  /*06e0*/  S2UR UR5, SR_CgaCtaId ;  /* 0x00000000000579c3 */ /* 0x000e220000008800 */
[----:B------:R-:W-:-:S07]  /*06f0*/  UMOV UR4, 0x400 ;  /* 0x0000040000047882 */ /* 0x000fce0000000000 */
[----:B------:R-:W1:Y:S01]  /*0700*/  LDC.64 R10, c[0x0][0x3b0] ;  /* 0x0000ec00ff0a7b82 */ /* 0x000e620000000a00 */
[----:B0-----:R-:W-:-:S09]  /*0710*/  ULEA UR4, UR5, UR4, 0x18 ;  /* 0x0000000405047291 */ /* 0x001fd2000f8ec0ff */
[----:B------:R-:W0:Y:S04]  /*0720*/  LDS R9, [UR4] ;  /* 0x00000004ff097984 */ /* 0x000e280008000800 */
[----:B------:R-:W3:Y:S01]  /*0730*/  LDS R15, [UR4+0x400] ;  /* 0x00040004ff0f7984 */ /* 0x000ee20008000800 */
[----:B------:R-:W4:Y:S03]  /*0740*/  LDC.64 R16, c[0x0][0x398] ;  /* 0x0000e600ff107b82 */ /* 0x000f260000000a00 */
[----:B------:R-:W5:Y:S01]  /*0750*/  LDS R19, [UR4+0x800] ;  /* 0x00080004ff137984 */ /* 0x000f620008000800 */
[----:B--2---:R-:W0:Y:S02]  /*0760*/  F2F.F32.F64 R6, R6 ;  /* 0x0000000600067310 */ /* 0x004e240000301000 */
[----:B0-----:R-:W-:-:S06]  /*0770*/  FMNMX R9, R6, R9, PT ;  /* 0x0000000906097209 */ /* 0x001fcc0003800000 */
[----:B------:R-:W0:Y:S02]  /*0780*/  F2F.F64.F32 R8, R9 ;  /* 0x0000000900087310 */ /* 0x000e240000201800 */
[----:B0-----:R0:W-:Y:S04]  /*0790*/  STG.E.64 desc[UR10][R4.64], R8 ;  /* 0x0000000804007986 */ /* 0x0011e8000c101b0a */
[----:B-1----:R-:W2:Y:S02]  /*07a0*/  LDG.E.64 R12, desc[UR10][R10.64] ;  /* 0x0000000a0a0c7981 */ /* 0x002ea4000c1e1b00 */
[----:B--2---:R-:W3:Y:S02]  /*07b0*/  F2F.F32.F64 R12, R12 ;  /* 0x0000000c000c7310 */ /* 0x004ee40000301000 */
[----:B---3--:R-:W-:-:S06]  /*07c0*/  FMNMX R15, R12, R15, !PT ;  /* 0x0000000f0c0f7209 */ /* 0x008fcc0007800000 */
[----:B------:R-:W1:Y:S02]  /*07d0*/  F2F.F64.F32 R14, R15 ;  /* 0x0000000f000e7310 */ /* 0x000e640000201800 */
[----:B-1----:R-:W-:Y:S04]  /*07e0*/  STG.E.64 desc[UR10][R10.64], R14 ;  /* 0x0000000e0a007986 */ /* 0x002fe8000c101b0a */
[----:B----4-:R-:W2:Y:S01]  /*07f0*/  LDG.E.64 R6, desc[UR10][R16.64] ;  /* 0x0000000a10067981 */ /* 0x010ea2000c1e1b00 */
[----:B0-----:R-:W0:Y:S01]  /*0800*/  LDC.64 R8, c[0x0][0x3a0] ;  /* 0x0000e800ff087b82 */ /* 0x001e220000000a00 */
[----:B--2---:R-:W5:Y:S02]  /*0810*/  F2F.F32.F64 R6, R6 ;  /* 0x0000000600067310 */ /* 0x004f640000301000 */
[----:B-----5:R-:W-:-:S02]  /*0820*/  FMNMX R4, R6, R19, !PT ;  /* 0x0000001306047209 */ /* 0x020fc40007800000 */
[----:B------:R-:W1:Y:S04]  /*0830*/  LDS R19, [UR4+0xc00] ;  /* 0x000c0004ff137984 */ /* 0x000e680008000800 */
[----:B------:R-:W2:Y:S02]  /*0840*/  F2F.F64.F32 R4, R4 ;  /* 0x0000000400047310 */ /* 0x000ea40000201800 */
[----:B--2---:R-:W-:Y:S04]  /*0850*/  STG.E.64 desc[UR10][R16.64], R4 ;  /* 0x0000000410007986 */ /* 0x004fe8000c101b0a */
[----:B0-----:R-:W2:Y:S02]  /*0860*/  LDG.E.64 R12, desc[UR10][R8.64] ;  /* 0x0000000a080c7981 */ /* 0x001ea4000c1e1b00 */
[----:B--2---:R-:W1:Y:S02]  /*0870*/  F2F.F32.F64 R12, R12 ;  /* 0x0000000c000c7310 */ /* 0x004e640000301000 */
[----:B-1----:R-:W-:-:S06]  /*0880*/  FMNMX R10, R12, R19, PT ;  /* 0x000000130c0a7209 */ /* 0x002fcc0003800000 */
[----:B------:R-:W0:Y:S02]  /*0890*/  F2F.F64.F32 R10, R10 ;  /* 0x0000000a000a7310 */ /* 0x000e240000201800 */
[----:B0-----:R-:W-:Y:S04]  /*08a0*/  STG.E.64 desc[UR10][R8.64], R10 ;  /* 0x0000000a08007986 */ /* 0x001fe8000c101b0a */
[----:B------:R-:W-:Y:S01]  /*08b0*/  ATOMG.E.EXCH.STRONG.GPU PT, RZ, desc[UR10][R2.64], RZ ;  /* 0x800000ff02ff79a8 */ /* 0x000fe2000c1ef10a */
[----:B------:R-:W-:Y:S05]  /*08c0*/  EXIT ;  /* 0x000000000000794d */ /* 0x000fea0003800000 */
.L_x_50:
        /* <DEDUP_REMOVED lines=11> */
.L_x_115:


//--------------------- .text._Z15initialPositionPdS_S_S_dd --------------------------
	.section	.text._Z15initialPositionPdS_S_S_dd,"ax",@progbits
	.align	128
        .global         _Z15initialPositionPdS_S_S_dd
        .type           _Z15initialPositionPdS_S_S_dd,@function
        .size           _Z15initialPositionPdS_S_S_dd,(.L_x_116 - _Z15initialPositionPdS_S_S_dd)
        .other          _Z15initialPositionPdS_S_S_dd,@"STO_CUDA_ENTRY STV_DEFAULT"
_Z15initialPositionPdS_S_S_dd:
.text._Z15initialPositionPdS_S_S_dd:
[----:B------:R-:W-:Y:S08]  /*0000*/  LDC R1, c[0x0][0x37c] ;  /* 0x0000df00ff017b82 */ /* 0x000ff00000000800 */
[----:B------:R-:W0:Y:S01]  /*0010*/  LDC.64 R2, c[0x0][0x380] ;  /* 0x0000e000ff027b82 */ /* 0x000e220000000a00 */
[----:B------:R-:W0:Y:S07]  /*0020*/  LDCU.64 UR4, c[0x0][0x358] ;  /* 0x00006b00ff0477ac */ /* 0x000e2e0008000a00 */
[----:B------:R-:W0:Y:S08]  /*0030*/  LDC.64 R10, c[0x0][0x3a8] ;  /* 0x0000ea00ff0a7b82 */ /* 0x000e300000000a00 */
[----:B------:R-:W1:Y:S08]  /*0040*/  LDC.64 R4, c[0x0][0x388] ;  /* 0x0000e200ff047b82 */ /* 0x000e700000000a00 */
[----:B------:R-:W2:Y:S08]  /*0050*/  LDC.64 R12, c[0x0][0x3a0] ;  /* 0x0000e800ff0c7b82 */ /* 0x000eb00000000a00 */
[----:B------:R-:W2:Y:S01]  /*0060*/  LDC.64 R6, c[0x0][0x390] ;  /* 0x0000e400ff067b82 */ /* 0x000ea20000000a00 */
[----:B0-----:R-:W-:Y:S07]  /*0070*/  STG.E.64 desc[UR4][R2.64], R10 ;  /* 0x0000000a02007986 */ /* 0x001fee000c101b04 */
[----:B------:R-:W0:Y:S01]  /*0080*/  LDC.64 R8, c[0x0][0x398] ;  /* 0x0000e600ff087b82 */ /* 0x000e220000000a00 */
[----:B-1----:R-:W-:Y:S04]  /*0090*/  STG.E.64 desc[UR4][R4.64], R10 ;  /* 0x0000000a04007986 */ /* 0x002fe8000c101b04 */
[----:B--2---:R-:W-:Y:S04]  /*00a0*/  STG.E.64 desc[UR4][R6.64], R12 ;  /* 0x0000000c06007986 */ /* 0x004fe8000c101b04 */
[----:B0-----:R-:W-:Y:S01]  /*00b0*/  STG.E.64 desc[UR4][R8.64], R12 ;  /* 0x0000000c08007986 */ /* 0x001fe2000c101b04 */
[----:B------:R-:W-:Y:S05]  /*00c0*/  EXIT ;  /* 0x000000000000794d */ /* 0x000fea0003800000 */
.L_x_51:
        /* <DEDUP_REMOVED lines=11> */
.L_x_116:


//--------------------- .text._Z14calculateForcePiPdS0_S0_iiS0_S0_S0_S0_ --------------------------
	.section	.text._Z14calculateForcePiPdS0_S0_iiS0_S0_S0_S0_,"ax",@progbits
	.align	128
        .global         _Z14calculateForcePiPdS0_S0_iiS0_S0_S0_S0_
        .type           _Z14calculateForcePiPdS0_S0_iiS0_S0_S0_S0_,@function
        .size           _Z14calculateForcePiPdS0_S0_iiS0_S0_S0_S0_,(.L_x_106 - _Z14calculateForcePiPdS0_S0_iiS0_S0_S0_S0_)
        .other          _Z14calculateForcePiPdS0_S0_iiS0_S0_S0_S0_,@"STO_CUDA_ENTRY STV_DEFAULT"
_Z14calculateForcePiPdS0_S0_iiS0_S0_S0_S0_:
.text._Z14calculateForcePiPdS0_S0_iiS0_S0_S0_S0_:
[----:B------:R-:W-:Y:S01]  /*0000*/  LDC R1, c[0x0][0x37c] ;  /* 0x0000df00ff017b82 */ /* 0x000fe20000000800 */
[----:B------:R-:W0:Y:S01]  /*0010*/  S2R R9, SR_TID.X ;  /* 0x0000000000097919 */ /* 0x000e220000002100 */
[----:B------:R-:W0:Y:S01]  /*0020*/  LDCU UR4, c[0x0][0x360] ;  /* 0x00006c00ff0477ac */ /* 0x000e220008000800 */
[----:B------:R-:W0:Y:S01]  /*0030*/  S2R R0, SR_CTAID.X ;  /* 0x0000000000007919 */ /* 0x000e220000002500 */
[----:B------:R-:W1:Y:S01]  /*0040*/  LDCU UR5, c[0x0][0x3a4] ;  /* 0x00007480ff0577ac */ /* 0x000e620008000800 */
[----:B0-----:R-:W-:-:S05]  /*0050*/  IMAD R9, R0, UR4, R9 ;  /* 0x0000000400097c24 */ /* 0x001fca000f8e0209 */
[----:B-1----:R-:W-:-:S13]  /*0060*/  ISETP.GE.AND P0, PT, R9, UR5, PT ;  /* 0x0000000509007c0c */ /* 0x002fda000bf06270 */
[----:B------:R-:W-:Y:S05]  /*0070*/  @P0 EXIT ;  /* 0x000000000000094d */ /* 0x000fea0003800000 */
[----:B------:R-:W0:Y:S01]  /*0080*/  LDC.64 R20, c[0x0][0x388] ;  /* 0x0000e200ff147b82 */ /* 0x000e220000000a00 */
[----:B------:R-:W1:Y:S01]  /*0090*/  LDCU.64 UR4, c[0x0][0x358] ;  /* 0x00006b00ff0477ac */ /* 0x000e620008000a00 */
[----:B------:R-:W2:Y:S06]  /*00a0*/  LDCU UR6, c[0x0][0x3a0] ;  /* 0x00007400ff0677ac */ /* 0x000eac0008000800 */
[----:B------:R-:W3:Y:S08]  /*00b0*/  LDC.64 R18, c[0x0][0x390] ;  /* 0x0000e400ff127b82 */ /* 0x000ef00000000a00 */
[----:B------:R-:W4:Y:S08]  /*00c0*/  LDC.64 R6, c[0x0][0x398] ;  /* 0x0000e600ff067b82 */ /* 0x000f300000000a00 */
[----:B------:R-:W2:Y:S01]  /*00d0*/  LDC.64 R24, c[0x0][0x3a8] ;  /* 0x0000ea00ff187b82 */ /* 0x000ea20000000a00 */
[----:B0-----:R-:W-:-:S06]  /*00e0*/  IMAD.WIDE R20, R9, 0x8, R20 ;  /* 0x0000000809147825 */ /* 0x001fcc00078e0214 */
[----:B-1----:R-:W5:Y:S01]  /*00f0*/  LDG.E.64 R20, desc[UR4][R20.64] ;  /* 0x0000000414147981 */ /* 0x002f62000c1e1b00 */
[----:B------:R-:W0:Y:S01]  /*0100*/  LDC.64 R22, c[0x0][0x3b0] ;  /* 0x0000ec00ff167b82 */ /* 0x000e220000000a00 */
[----:B---3--:R-:W-:-:S06]  /*0110*/  IMAD.WIDE R18, R9, 0x8, R18 ;  /* 0x0000000809127825 */ /* 0x008fcc00078e0212 */
[----:B------:R-:W5:Y:S01]  /*0120*/  LDG.E.64 R18, desc[UR4][R18.64] ;  /* 0x0000000412127981 */ /* 0x000f62000c1e1b00 */
[----:B------:R-:W1:Y:S01]  /*0130*/  LDC.64 R2, c[0x0][0x3c0] ;  /* 0x0000f000ff027b82 */ /* 0x000e620000000a00 */
[----:B----4-:R-:W-:-:S06]  /*0140*/  IMAD.WIDE R6, R9, 0x8, R6 ;  /* 0x0000000809067825 */ /* 0x010fcc00078e0206 */
[----:B------:R-:W5:Y:S01]  /*0150*/  LDG.E.64 R6, desc[UR4][R6.64] ;  /* 0x0000000406067981 */ /* 0x000f62000c1e1b00 */
[----:B------:R-:W3:Y:S01]  /*0160*/  LDC.64 R4, c[0x0][0x3b8] ;  /* 0x0000ee00ff047b82 */ /* 0x000ee20000000a00 */
[----:B--2---:R-:W-:-:S05]  /*0170*/  IMAD.WIDE R24, R9, 0x8, R24 ;  /* 0x0000000809187825 */ /* 0x004fca00078e0218 */
[----:B------:R2:W5:Y:S01]  /*0180*/  LDG.E.64 R16, desc[UR4][R24.64] ;  /* 0x0000000418107981 */ /* 0x000562000c1e1b00 */
[----:B0-----:R-:W-:-:S05]  /*0190*/  IMAD.WIDE R22, R9, 0x8, R22 ;  /* 0x0000000809167825 */ /* 0x001fca00078e0216 */
[----:B------:R2:W5:Y:S04]  /*01a0*/  LDG.E.64 R14, desc[UR4][R22.64] ;  /* 0x00000004160e7981 */ /* 0x000568000c1e1b00 */
[----:B-1----:R-:W5:Y:S04]  /*01b0*/  LDG.E.64 R2, desc[UR4][R2.64] ;  /* 0x0000000402027981 */ /* 0x002f68000c1e1b00 */
[----:B---3--:R-:W5:Y:S01]  /*01c0*/  LDG.E.64 R4, desc[UR4][R4.64] ;  /* 0x0000000404047981 */ /* 0x008f62000c1e1b00 */
[----:B------:R-:W0:Y:S01]  /*01d0*/  LDCU UR7, c[0x0][0x3a0] ;  /* 0x00007400ff0777ac */ /* 0x000e220008000800 */
[----:B------:R-:W-:Y:S01]  /*01e0*/  UISETP.NE.AND UP0, UPT, UR6, -0x1, UPT ;  /* 0xffffffff0600788c */ /* 0x000fe2000bf05270 */
[----:B0-----:R-:W-:-:S08]  /*01f0*/  IMAD.U32 R0, RZ, RZ, UR7 ;  /* 0x00000007ff007e24 */ /* 0x001fd0000f8e00ff */
[----:B--2---:R-:W-:Y:S05]  /*0200*/  BRA.U UP0, `(.L_x_52) ;  /* 0x0000000100307547 */ /* 0x004fea000b800000 */
[----:B------:R-:W-:Y:S01]  /*0210*/  IMAD.MOV.U32 R10, RZ, RZ, 0x1 ;  /* 0x00000001ff0a7424 */ /* 0x000fe200078e00ff */
[----:B------:R-:W0:Y:S06]  /*0220*/  LDCU.64 UR6, c[0x0][0x380] ;  /* 0x00007000ff0677ac */ /* 0x000e2c0008000a00 */
.L_x_53:
[----:B------:R-:W-:-:S03]  /*0230*/  IMAD.WIDE R8, R10, 0x4, RZ ;  /* 0x000000040a087825 */ /* 0x000fc600078e02ff */
[----:B------:R-:W-:Y:S02]  /*0240*/  LOP3.LUT R8, R8, 0xfffffffc, RZ, 0x3c, !PT ;  /* 0xfffffffc08087812 */ /* 0x000fe400078e3cff */
[----:B------:R-:W-:Y:S02]  /*0250*/  LOP3.LUT R9, RZ, R9, RZ, 0x33, !PT ;  /* 0x00000009ff097212 */ /* 0x000fe400078e33ff */
[----:B0-----:R-:W-:-:S04]  /*0260*/  IADD3 R8, P0, PT, R8, UR6, RZ ;  /* 0x0000000608087c10 */ /* 0x001fc8000ff1e0ff */
[----:B------:R-:W-:-:S05]  /*0270*/  IADD3.X R9, PT, PT, R9, UR7, RZ, P0, !PT ;  /* 0x0000000709097c10 */ /* 0x000fca00087fe4ff */
[----:B------:R-:W2:Y:S01]  /*0280*/  LDG.E R0, desc[UR4][R8.64] ;  /* 0x0000000408007981 */ /* 0x000ea2000c1e1900 */
[C---:B------:R-:W-:Y:S01]  /*0290*/  ISETP.LT.U32.AND P1, PT, R10.reuse, 0x3, PT ;  /* 0x000000030a00780c */ /* 0x040fe20003f21070 */
[----:B------:R-:W-:Y:S01]  /*02a0*/  VIADD R10, R10, 0x1 ;  /* 0x000000010a0a7836 */ /* 0x000fe20000000000 */
[----:B--2---:R-:W-:-:S13]  /*02b0*/  ISETP.NE.AND P0, PT, R0, -0x1, PT ;  /* 0xffffffff0000780c */ /* 0x004fda0003f05270 */
[----:B------:R-:W-:Y:S05]  /*02c0*/  @!P0 BRA P1, `(.L_x_53) ;  /* 0xfffffffc00d88947 */ /* 0x000fea000083ffff */
.L_x_52:
[----:B------:R-:W-:Y:S01]  /*02d0*/  ISETP.NE.AND P0, PT, R0, -0x1, PT ;  /* 0xffffffff0000780c */ /* 0x000fe20003f05270 */
[----:B-----5:R-:W-:-:S12]  /*02e0*/  DADD R12, R2, -R4 ;  /* 0x00000000020c7229 */ /* 0x020fd80000000804 */
[----:B------:R-:W-:Y:S05]  /*02f0*/  @!P0 BRA `(.L_x_54) ;  /* 0x0000001000ac8947 */ /* 0x000fea0003800000 */
[----:B------:R-:W-:Y:S01]  /*0300*/  UMOV UR6, 0x222c163e ;  /* 0x222c163e00067882 */ /* 0x000fe20000000000 */
[----:B------:R-:W-:Y:S01]  /*0310*/  UMOV UR7, 0x3dd2584c ;  /* 0x3dd2584c00077882 */ /* 0x000fe20000000000 */
[----:B------:R-:W-:Y:S01]  /*0320*/  BSSY.RECONVERGENT B1, `(.L_x_54) ;  /* 0x0000128000017945 */ /* 0x000fe20003800200 */
[----:B------:R-:W-:Y:S01]  /*0330*/  DMUL R10, R6, UR6 ;  /* 0x00000006060a7c28 */ /* 0x000fe20008000000 */
[----:B------:R-:W-:Y:S01]  /*0340*/  IMAD.MOV.U32 R29, RZ, RZ, R0 ;  /* 0x000000ffff1d7224 */ /* 0x000fe200078e0000 */
[----:B------:R-:W0:Y:S09]  /*0350*/  LDCU.64 UR10, c[0x0][0x380] ;  /* 0x00007000ff0a77ac */ /* 0x000e320008000a00 */
.L_x_85:
[----:B------:R-:W-:Y:S01]  /*0360*/  ISETP.NE.AND P0, PT, R0, R29, PT ;  /* 0x0000001d0000720c */ /* 0x000fe20003f05270 */
[----:B------:R-:W-:Y:S01]  /*0370*/  BSSY.RELIABLE B0, `(.L_x_55) ;  /* 0x0000120000007945 */ /* 0x000fe20003800100 */
[----:B------:R-:W-:-:S11]  /*0380*/  IMAD.MOV.U32 R8, RZ, RZ, R29 ;  /* 0x000000ffff087224 */ /* 0x000fd600078e001d */
[----:B-12---:R-:W-:Y:S05]  /*0390*/  @P0 BRA `(.L_x_56) ;  /* 0x0000000000400947 */ /* 0x006fea0003800000 */
[----:B------:R-:W1:Y:S02]  /*03a0*/  LDC.64 R2, c[0x0][0x380] ;  /* 0x0000e000ff027b82 */ /* 0x000e640000000a00 */
[----:B-1----:R-:W-:-:S05]  /*03b0*/  IMAD.WIDE R4, R0, 0x4, R2 ;  /* 0x0000000400047825 */ /* 0x002fca00078e0202 */
[----:B------:R-:W2:Y:S02]  /*03c0*/  LDG.E R2, desc[UR4][R4.64] ;  /* 0x0000000404027981 */ /* 0x000ea4000c1e1900 */
[----:B--2---:R-:W-:-:S13]  /*03d0*/  ISETP.NE.AND P0, PT, R2, -0x1, PT ;  /* 0xffffffff0200780c */ /* 0x004fda0003f05270 */
[----:B------:R-:W-:Y:S05]  /*03e0*/  @P0 BRA `(.L_x_57) ;  /* 0x0000000000f40947 */ /* 0x000fea0003800000 */
        /* <DEDUP_REMOVED lines=8> */
[----:B------:R-:W-:Y:S05]  /*0470*/  @!P0 BREAK.RELIABLE B0 ;  /* 0x0000000000008942 */ /* 0x000fea0003800100 */
[----:B------:R-:W-:Y:S05]  /*0480*/  @!P0 BRA `(.L_x_58) ;  /* 0x0000001000448947 */ /* 0x000fea0003800000 */
[----:B------:R-:W-:Y:S05]  /*0490*/  BRA `(.L_x_57) ;  /* 0x0000000000c87947 */ /* 0x000fea0003800000 */
.L_x_56:
[----:B------:R-:W1:Y:S02]  /*04a0*/  LDCU.64 UR6, c[0x0][0x380] ;  /* 0x00007000ff0677ac */ /* 0x000e640008000a00 */
[----:B-1----:R-:W-:Y:S01]  /*04b0*/  MOV R5, UR7 ;  /* 0x0000000700057c02 */ /* 0x002fe20008000f00 */
[----:B------:R-:W-:-:S04]  /*04c0*/  IMAD.U32 R4, RZ, RZ, UR6 ;  /* 0x00000006ff047e24 */ /* 0x000fc8000f8e00ff */
[----:B------:R-:W-:-:S05]  /*04d0*/  IMAD.WIDE R2, R29, 0x4, R4 ;  /* 0x000000041d027825 */ /* 0x000fca00078e0204 */
[----:B------:R-:W2:Y:S01]  /*04e0*/  LDG.E R7, desc[UR4][R2.64] ;  /* 0x0000000402077981 */ /* 0x000ea2000c1e1900 */
[----:B------:R-:W-:Y:S01]  /*04f0*/  PLOP3.LUT P0, PT, PT, PT, PT, 0x8, 0x80 ;  /* 0x000000000080781c */ /* 0x000fe20003f0e170 */
[----:B------:R-:W-:Y:S01]  /*0500*/  IMAD.MOV.U32 R6, RZ, RZ, RZ ;  /* 0x000000ffff067224 */ /* 0x000fe200078e00ff */
[----:B--2---:R-:W-:-:S13]  /*0510*/  ISETP.NE.AND P1, PT, R7, R0, PT ;  /* 0x000000000700720c */ /* 0x004fda0003f25270 */
[----:B------:R-:W-:Y:S05]  /*0520*/  @!P1 BRA `(.L_x_59) ;  /* 0x0000000000389947 */ /* 0x000fea0003800000 */
[----:B------:R-:W2:Y:S01]  /*0530*/  LDG.E R7, desc[UR4][R2.64+-0x4] ;  /* 0xfffffc0402077981 */ /* 0x000ea2000c1e1900 */
[----:B------:R-:W-:Y:S01]  /*0540*/  IMAD.MOV.U32 R6, RZ, RZ, 0x1 ;  /* 0x00000001ff067424 */ /* 0x000fe200078e00ff */
        /* <DEDUP_REMOVED lines=9> */
[----:B------:R-:W-:Y:S05]  /*05e0*/  @P0 BRA `(.L_x_60) ;  /* 0x00000000001c0947 */ /* 0x000fea0003800000 */
[----:B------:R-:W-:Y:S01]  /*05f0*/  PLOP3.LUT P0, PT, PT, PT, PT, 0x80, 0x8 ;  /* 0x000000000008781c */ /* 0x000fe20003f0f070 */
[----:B------:R-:W-:-:S12]  /*0600*/  IMAD.MOV.U32 R6, RZ, RZ, 0x3 ;  /* 0x00000003ff067424 */ /* 0x000fd800078e00ff */
.L_x_59:
[----:B------:R-:W-:Y:S01]  /*0610*/  IMAD.MOV.U32 R0, RZ, RZ, R29 ;  /* 0x000000ffff007224 */ /* 0x000fe200078e001d */
[----:B------:R-:W-:Y:S06]  /*0620*/  @!P0 BRA `(.L_x_60) ;  /* 0x00000000000c8947 */ /* 0x000fec0003800000 */
[----:B------:R1:W5:Y:S01]  /*0630*/  LDG.E R29, desc[UR4][R2.64+-0x10] ;  /* 0xfffff004021d7981 */ /* 0x000362000c1e1900 */
[----:B------:R-:W-:Y:S01]  /*0640*/  MOV R0, R8 ;  /* 0x0000000800007202 */ /* 0x000fe20000000f00 */
[----:B------:R-:W-:Y:S06]  /*0650*/  BRA `(.L_x_61) ;  /* 0x0000000c00c47947 */ /* 0x000fec0003800000 */
.L_x_60:
[----:B------:R-:W-:-:S05]  /*0660*/  LOP3.LUT R3, RZ, R6, RZ, 0x33, !PT ;  /* 0x00000006ff037212 */ /* 0x000fca00078e33ff */
[----:B------:R-:W-:-:S04]  /*0670*/  IMAD.IADD R3, R0, 0x1, R3 ;  /* 0x0000000100037824 */ /* 0x000fc800078e0203 */
[----:B------:R-:W-:-:S06]  /*0680*/  IMAD.WIDE R2, R3, 0x4, R4 ;  /* 0x0000000403027825 */ /* 0x000fcc00078e0204 */
[----:B------:R1:W5:Y:S01]  /*0690*/  LDG.E R2, desc[UR4][R2.64] ;  /* 0x0000000402027981 */ /* 0x000362000c1e1900 */
[----:B------:R-:W-:-:S13]  /*06a0*/  ISETP.GT.U32.AND P0, PT, R6, 0x1, PT ;  /* 0x000000010600780c */ /* 0x000fda0003f04070 */
[----:B-1----:R-:W-:Y:S05]  /*06b0*/  @P0 BRA `(.L_x_62) ;  /* 0x00000000002c0947 */ /* 0x002fea0003800000 */
[----:B------:R-:W-:-:S07]  /*06c0*/  VIADD R7, R6, 0x2 ;  /* 0x0000000206077836 */ /* 0x000fce0000000000 */
.L_x_63:
[----:B-----5:R-:W-:-:S13]  /*06d0*/  ISETP.NE.AND P0, PT, R2, -0x1, PT ;  /* 0xffffffff0200780c */ /* 0x020fda0003f05270 */
[----:B------:R-:W-:Y:S05]  /*06e0*/  @P0 BRA `(.L_x_57) ;  /* 0x0000000000340947 */ /* 0x000fea0003800000 */
[----:B------:R-:W-:Y:S02]  /*06f0*/  IMAD.IADD R3, R0, 0x1, -R7 ;  /* 0x0000000100037824 */ /* 0x000fe400078e0a07 */
[----:B0-----:R-:W-:Y:S02]  /*0700*/  IMAD.U32 R4, RZ, RZ, UR10 ;  /* 0x0000000aff047e24 */ /* 0x001fe4000f8e00ff */
[----:B------:R-:W-:Y:S02]  /*0710*/  IMAD.U32 R5, RZ, RZ, UR11 ;  /* 0x0000000bff057e24 */ /* 0x000fe4000f8e00ff */
[----:B------:R-:W-:-:S06]  /*0720*/  IMAD.WIDE R2, R3, 0x4, R4 ;  /* 0x0000000403027825 */ /* 0x000fcc00078e0204 */
[----:B------:R1:W5:Y:S01]  /*0730*/  LDG.E R2, desc[UR4][R2.64] ;  /* 0x0000000402027981 */ /* 0x000362000c1e1900 */
[----:B------:R-:W-:-:S05]  /*0740*/  VIADD R7, R7, 0x1 ;  /* 0x0000000107077836 */ /* 0x000fca0000000000 */
[----:B------:R-:W-:-:S13]  /*0750*/  ISETP.NE.AND P0, PT, R7, 0x4, PT ;  /* 0x000000040700780c */ /* 0x000fda0003f05270 */
[----:B-1----:R-:W-:Y:S05]  /*0760*/  @P0 BRA `(.L_x_63) ;  /* 0xfffffffc00d80947 */ /* 0x002fea000383ffff */
.L_x_62:
[----:B-----5:R-:W-:-:S13]  /*0770*/  ISETP.NE.AND P0, PT, R2, -0x1, PT ;  /* 0xffffffff0200780c */ /* 0x020fda0003f05270 */
[----:B------:R-:W-:Y:S05]  /*0780*/  @P0 BRA `(.L_x_57) ;  /* 0x00000000000c0947 */ /* 0x000fea0003800000 */
[----:B------:R-:W-:-:S05]  /*0790*/  IMAD.WIDE R4, R0, 0x4, R4 ;  /* 0x0000000400047825 */ /* 0x000fca00078e0204 */
[----:B------:R2:W5:Y:S01]  /*07a0*/  LDG.E R29, desc[UR4][R4.64+-0x10] ;  /* 0xfffff004041d7981 */ /* 0x000562000c1e1900 */
[----:B------:R-:W-:Y:S05]  /*07b0*/  BRA `(.L_x_61) ;  /* 0x0000000c006c7947 */ /* 0x000fea0003800000 */
.L_x_57:
[----:B------:R-:W1:Y:S02]  /*07c0*/  LDC.64 R4, c[0x0][0x388] ;  /* 0x0000e200ff047b82 */ /* 0x000e640000000a00 */
[----:B-1----:R-:W-:-:S06]  /*07d0*/  IMAD.WIDE R4, R2, 0x8, R4 ;  /* 0x0000000802047825 */ /* 0x002fcc00078e0204 */
[----:B------:R-:W2:Y:S01]  /*07e0*/  LDG.E.64 R4, desc[UR4][R4.64] ;  /* 0x0000000404047981 */ /* 0x000ea2000c1e1b00 */
[----:B------:R-:W-:Y:S01]  /*07f0*/  BSSY.RECONVERGENT B2, `(.L_x_64) ;  /* 0x0000009000027945 */ /* 0x000fe20003800200 */
[----:B------:R-:W-:Y:S01]  /*0800*/  MOV R44, RZ ;  /* 0x000000ff002c7202 */ /* 0x000fe20000000f00 */
[----:B------:R-:W-:Y:S01]  /*0810*/  IMAD.MOV.U32 R43, RZ, RZ, 0x40000000 ;  /* 0x40000000ff2b7424 */ /* 0x000fe200078e00ff */
[----:B------:R-:W-:Y:S01]  /*0820*/  MOV R0, 0x880 ;  /* 0x0000088000007802 */ /* 0x000fe20000000f00 */
[----:B--2---:R-:W-:-:S08]  /*0830*/  DADD R8, R20, -R4 ;  /* 0x0000000014087229 */ /* 0x004fd00000000804 */
[----:B------:R-:W-:-:S10]  /*0840*/  DADD R6, -RZ, |R8| ;  /* 0x00000000ff067229 */ /* 0x000fd40000000508 */
[----:B------:R-:W-:Y:S02]  /*0850*/  IMAD.MOV.U32 R28, RZ, RZ, R6 ;  /* 0x000000ffff1c7224 */ /* 0x000fe400078e0006 */
[----:B------:R-:W-:-:S07]  /*0860*/  IMAD.MOV.U32 R45, RZ, RZ, R7 ;  /* 0x000000ffff2d7224 */ /* 0x000fce00078e0007 */
[----:B0-----:R-:W-:Y:S05]  /*0870*/  CALL.REL.NOINC `($_Z14calculateForcePiPdS0_S0_iiS0_S0_S0_S0_$__internal_accurate_pow) ;  /* 0x0000001400347944 */ /* 0x001fea0003c00000 */
[----:B------:R-:W-:Y:S05]  /*0880*/  BSYNC.RECONVERGENT B2 ;  /* 0x0000000000027941 */ /* 0x000fea0003800200 */
.L_x_64:
[----:B------:R-:W0:Y:S02]  /*0890*/  LDC.64 R30, c[0x0][0x390] ;  /* 0x0000e400ff1e7b82 */ /* 0x000e240000000a00 */
[----:B0-----:R-:W-:-:S05]  /*08a0*/  IMAD.WIDE R30, R2, 0x8, R30 ;  /* 0x00000008021e7825 */ /* 0x001fca00078e021e */
[----:B------:R-:W2:Y:S01]  /*08b0*/  LDG.E.64 R6, desc[UR4][R30.64] ;  /* 0x000000041e067981 */ /* 0x000ea2000c1e1b00 */
[C---:B------:R-:W-:Y:S01]  /*08c0*/  DADD R4, R8.reuse, 2 ;  /* 0x4000000008047429 */ /* 0x040fe20000000000 */
[----:B------:R-:W-:Y:S01]  /*08d0*/  BSSY.RECONVERGENT B2, `(.L_x_65) ;  /* 0x0000010000027945 */ /* 0x000fe20003800200 */
[----:B------:R-:W-:-:S08]  /*08e0*/  DSETP.NEU.AND P0, PT, R8, RZ, PT ;  /* 0x000000ff0800722a */ /* 0x000fd00003f0d000 */
[----:B------:R-:W-:Y:S02]  /*08f0*/  LOP3.LUT R4, R5, 0x7ff00000, RZ, 0xc0, !PT ;  /* 0x7ff0000005047812 */ /* 0x000fe400078ec0ff */
[----:B------:R-:W-:Y:S02]  /*0900*/  FSEL R5, R28, RZ, P0 ;  /* 0x000000ff1c057208 */ /* 0x000fe40000000000 */
[----:B------:R-:W-:Y:S02]  /*0910*/  ISETP.NE.AND P1, PT, R4, 0x7ff00000, PT ;  /* 0x7ff000000400780c */ /* 0x000fe40003f25270 */
[----:B------:R-:W-:Y:S01]  /*0920*/  FSEL R4, R26, RZ, P0 ;  /* 0x000000ff1a047208 */ /* 0x000fe20000000000 */
[----:B--2---:R-:W-:-:S08]  /*0930*/  DADD R6, R18, -R6 ;  /* 0x0000000012067229 */ /* 0x004fd00000000806 */
[----:B------:R-:W-:-:S10]  /*0940*/  DADD R44, -RZ, |R6| ;  /* 0x00000000ff2c7229 */ /* 0x000fd40000000506 */
[----:B------:R-:W-:Y:S01]  /*0950*/  IMAD.MOV.U32 R28, RZ, RZ, R44 ;  /* 0x000000ffff1c7224 */ /* 0x000fe200078e002c */
[----:B------:R-:W-:Y:S06]  /*0960*/  @P1 BRA `(.L_x_66) ;  /* 0x0000000000181947 */ /* 0x000fec0003800000 */
[----:B------:R-:W-:-:S14]  /*0970*/  DSETP.NAN.AND P0, PT, R8, R8, PT ;  /* 0x000000080800722a */ /* 0x000fdc0003f08000 */
[----:B------:R-:W-:Y:S01]  /*0980*/  @P0 DADD R4, R8, 2 ;  /* 0x4000000008040429 */ /* 0x000fe20000000000 */
[----:B------:R-:W-:Y:S10]  /*0990*/  @P0 BRA `(.L_x_66) ;  /* 0x00000000000c0947 */ /* 0x000ff40003800000 */
[----:B------:R-:W-:-:S14]  /*09a0*/  DSETP.NEU.AND P0, PT, |R8|, +INF , PT ;  /* 0x7ff000000800742a */ /* 0x000fdc0003f0d200 */
[----:B------:R-:W-:Y:S02]  /*09b0*/  @!P0 IMAD.MOV.U32 R4, RZ, RZ, 0x0 ;  /* 0x00000000ff048424 */ /* 0x000fe400078e00ff */
[----:B------:R-:W-:-:S07]  /*09c0*/  @!P0 IMAD.MOV.U32 R5, RZ, RZ, 0x7ff00000 ;  /* 0x7ff00000ff058424 */ /* 0x000fce00078e00ff */
.L_x_66:
[----:B------:R-:W-:Y:S05]  /*09d0*/  BSYNC.RECONVERGENT B2 ;  /* 0x0000000000027941 */ /* 0x000fea0003800200 */
.L_x_65:
[----:B------:R-:W-:Y:S01]  /*09e0*/  BSSY.RECONVERGENT B2, `(.L_x_67) ;  /* 0x0000005000027945 */ /* 0x000fe20003800200 */
[----:B------:R-:W-:Y:S01]  /*09f0*/  MOV R44, RZ ;  /* 0x000000ff002c7202 */ /* 0x000fe20000000f00 */
[----:B------:R-:W-:Y:S01]  /*0a00*/  IMAD.MOV.U32 R43, RZ, RZ, 0x40000000 ;  /* 0x40000000ff2b7424 */ /* 0x000fe200078e00ff */
[----:B------:R-:W-:-:S07]  /*0a10*/  MOV R0, 0xa30 ;  /* 0x00000a3000007802 */ /* 0x000fce0000000f00 */
[----:B------:R-:W-:Y:S05]  /*0a20*/  CALL.REL.NOINC `($_Z14calculateForcePiPdS0_S0_iiS0_S0_S0_S0_$__internal_accurate_pow) ;  /* 0x0000001000c87944 */ /* 0x000fea0003c00000 */
[----:B------:R-:W-:Y:S05]  /*0a30*/  BSYNC.RECONVERGENT B2 ;  /* 0x0000000000027941 */ /* 0x000fea0003800200 */
.L_x_67:
[C---:B------:R-:W-:Y:S01]  /*0a40*/  DADD R30, R6.reuse, 2 ;  /* 0x40000000061e7429 */ /* 0x040fe20000000000 */
[----:B------:R-:W-:Y:S01]  /*0a50*/  BSSY.RECONVERGENT B2, `(.L_x_68) ;  /* 0x0000011000027945 */ /* 0x000fe20003800200 */
[----:B------:R-:W-:Y:S02]  /*0a60*/  DSETP.NEU.AND P1, PT, R6, RZ, PT ;  /* 0x000000ff0600722a */ /* 0x000fe40003f2d000 */
[----:B------:R-:W-:Y:S02]  /*0a70*/  DSETP.NEU.AND P3, PT, R8, 1, PT ;  /* 0x3ff000000800742a */ /* 0x000fe40003f6d000 */
[----:B------:R-:W-:Y:S02]  /*0a80*/  DSETP.NEU.AND P0, PT, R6, 1, PT ;  /* 0x3ff000000600742a */ /* 0x000fe40003f0d000 */
[----:B------:R-:W-:Y:S02]  /*0a90*/  FSEL R26, R26, RZ, P1 ;  /* 0x000000ff1a1a7208 */ /* 0x000fe40000800000 */
[----:B------:R-:W-:-:S02]  /*0aa0*/  LOP3.LUT R30, R31, 0x7ff00000, RZ, 0xc0, !PT ;  /* 0x7ff000001f1e7812 */ /* 0x000fc400078ec0ff */
[----:B------:R-:W-:Y:S02]  /*0ab0*/  FSEL R27, R28, RZ, P1 ;  /* 0x000000ff1c1b7208 */ /* 0x000fe40000800000 */
[----:B------:R-:W-:Y:S02]  /*0ac0*/  ISETP.NE.AND P2, PT, R30, 0x7ff00000, PT ;  /* 0x7ff000001e00780c */ /* 0x000fe40003f45270 */
[----:B------:R-:W-:Y:S02]  /*0ad0*/  FSEL R4, R4, RZ, P3 ;  /* 0x000000ff04047208 */ /* 0x000fe40001800000 */
[----:B------:R-:W-:-:S09]  /*0ae0*/  FSEL R5, R5, 1.875, P3 ;  /* 0x3ff0000005057808 */ /* 0x000fd20001800000 */
[----:B------:R-:W-:Y:S05]  /*0af0*/  @P2 BRA `(.L_x_69) ;  /* 0x0000000000182947 */ /* 0x000fea0003800000 */
[----:B------:R-:W-:-:S14]  /*0b00*/  DSETP.NAN.AND P1, PT, R6, R6, PT ;  /* 0x000000060600722a */ /* 0x000fdc0003f28000 */
[----:B------:R-:W-:Y:S01]  /*0b10*/  @P1 DADD R26, R6, 2 ;  /* 0x40000000061a1429 */ /* 0x000fe20000000000 */
[----:B------:R-:W-:Y:S10]  /*0b20*/  @P1 BRA `(.L_x_69) ;  /* 0x00000000000c1947 */ /* 0x000ff40003800000 */
[----:B------:R-:W-:-:S14]  /*0b30*/  DSETP.NEU.AND P1, PT, |R6|, +INF , PT ;  /* 0x7ff000000600742a */ /* 0x000fdc0003f2d200 */
[----:B------:R-:W-:Y:S02]  /*0b40*/  @!P1 IMAD.MOV.U32 R26, RZ, RZ, 0x0 ;  /* 0x00000000ff1a9424 */ /* 0x000fe400078e00ff */
[----:B------:R-:W-:-:S07]  /*0b50*/  @!P1 IMAD.MOV.U32 R27, RZ, RZ, 0x7ff00000 ;  /* 0x7ff00000ff1b9424 */ /* 0x000fce00078e00ff */
.L_x_69:
[----:B------:R-:W-:Y:S05]  /*0b60*/  BSYNC.RECONVERGENT B2 ;  /* 0x0000000000027941 */ /* 0x000fea0003800200 */
.L_x_68:
[----:B------:R-:W-:Y:S01]  /*0b70*/  FSEL R26, R26, RZ, P0 ;  /* 0x000000ff1a1a7208 */ /* 0x000fe20000000000 */
[----:B------:R-:W-:Y:S01]  /*0b80*/  BSSY.RECONVERGENT B2, `(.L_x_70) ;  /* 0x000000f000027945 */ /* 0x000fe20003800200 */
[----:B------:R-:W-:-:S06]  /*0b90*/  FSEL R27, R27, 1.875, P0 ;  /* 0x3ff000001b1b7808 */ /* 0x000fcc0000000000 */
[----:B------:R-:W-:-:S06]  /*0ba0*/  DADD R4, R4, R26 ;  /* 0x0000000004047229 */ /* 0x000fcc000000001a */
[----:B------:R-:W0:Y:S02]  /*0bb0*/  F2F.F32.F64 R26, R4 ;  /* 0x00000004001a7310 */ /* 0x000e240000301000 */
[----:B0-----:R-:W-:-:S06]  /*0bc0*/  VIADD R0, R26, 0xf3000000 ;  /* 0xf30000001a007836 */ /* 0x001fcc0000000000 */
[----:B------:R0:W1:Y:S01]  /*0bd0*/  MUFU.RSQ R27, R26 ;  /* 0x0000001a001b7308 */ /* 0x0000620000001400 */
[----:B------:R-:W-:-:S13]  /*0be0*/  ISETP.GT.U32.AND P0, PT, R0, 0x727fffff, PT ;  /* 0x727fffff0000780c */ /* 0x000fda0003f04070 */
[----:B0-----:R-:W-:Y:S05]  /*0bf0*/  @!P0 BRA `(.L_x_71) ;  /* 0x00000000000c8947 */ /* 0x001fea0003800000 */
[----:B------:R-:W-:-:S07]  /*0c00*/  MOV R28, 0xc20 ;  /* 0x00000c20001c7802 */ /* 0x000fce0000000f00 */
[----:B-1----:R-:W-:Y:S05]  /*0c10*/  CALL.REL.NOINC `($__internal_2_$__cuda_sm20_sqrt_rn_f32_slowpath) ;  /* 0x0000000c00f07944 */ /* 0x002fea0003c00000 */
[----:B------:R-:W-:Y:S05]  /*0c20*/  BRA `(.L_x_72) ;  /* 0x0000000000107947 */ /* 0x000fea0003800000 */
.L_x_71:
[----:B-1----:R-:W-:Y:S01]  /*0c30*/  FMUL.FTZ R3, R26, R27 ;  /* 0x0000001b1a037220 */ /* 0x002fe20000410000 */
[----:B------:R-:W-:-:S03]  /*0c40*/  FMUL.FTZ R4, R27, 0.5 ;  /* 0x3f0000001b047820 */ /* 0x000fc60000410000 */
[----:B------:R-:W-:-:S04]  /*0c50*/  FFMA R0, -R3, R3, R26 ;  /* 0x0000000303007223 */ /* 0x000fc8000000011a */
[----:B------:R-:W-:-:S07]  /*0c60*/  FFMA R3, R0, R4, R3 ;  /* 0x0000000400037223 */ /* 0x000fce0000000003 */
.L_x_72:
[----:B------:R-:W-:Y:S05]  /*0c70*/  BSYNC.RECONVERGENT B2 ;  /* 0x0000000000027941 */ /* 0x000fea0003800200 */
.L_x_70:
[----:B------:R-:W-:Y:S01]  /*0c80*/  FSETP.NEU.AND P0, PT, R3, RZ, PT ;  /* 0x000000ff0300720b */ /* 0x000fe20003f0d000 */
[----:B------:R-:W-:-:S12]  /*0c90*/  BSSY.RECONVERGENT B2, `(.L_x_61) ;  /* 0x000008d000027945 */ /* 0x000fd80003800200 */
[----:B------:R-:W-:Y:S05]  /*0ca0*/  @P0 BRA `(.L_x_73) ;  /* 0x0000000000140947 */ /* 0x000fea0003800000 */
[----:B------:R-:W0:Y:S02]  /*0cb0*/  LDC.64 R4, c[0x0][0x380] ;  /* 0x0000e000ff047b82 */ /* 0x000e240000000a00 */
[----:B0-----:R-:W-:-:S05]  /*0cc0*/  IMAD.WIDE R4, R2, 0x4, R4 ;  /* 0x0000000402047825 */ /* 0x001fca00078e0204 */
[----:B------:R0:W5:Y:S01]  /*0cd0*/  LDG.E R29, desc[UR4][R4.64] ;  /* 0x00000004041d7981 */ /* 0x000162000c1e1900 */
[----:B------:R-:W-:Y:S01]  /*0ce0*/  IMAD.MOV.U32 R0, RZ, RZ, R2 ;  /* 0x000000ffff007224 */ /* 0x000fe200078e0002 */
[----:B------:R-:W-:Y:S06]  /*0cf0*/  BRA `(.L_x_74) ;  /* 0x0000000800187947 */ /* 0x000fec0003800000 */
.L_x_73:
[----:B------:R-:W0:Y:S02]  /*0d00*/  LDCU UR6, c[0x0][0x3a4] ;  /* 0x00007480ff0677ac */ /* 0x000e240008000800 */
[----:B0-----:R-:W-:-:S13]  /*0d10*/  ISETP.GE.AND P0, PT, R2, UR6, PT ;  /* 0x0000000602007c0c */ /* 0x001fda000bf06270 */
[----:B------:R-:W-:Y:S05]  /*0d20*/  @P0 BRA `(.L_x_75) ;  /* 0x0000000000900947 */ /* 0x000fea0003800000 */
[----:B------:R-:W0:Y:S02]  /*0d30*/  LDC.64 R28, c[0x0][0x398] ;  /* 0x0000e600ff1c7b82 */ /* 0x000e240000000a00 */
[----:B0-----:R-:W-:-:S06]  /*0d40*/  IMAD.WIDE R28, R2, 0x8, R28 ;  /* 0x00000008021c7825 */ /* 0x001fcc00078e021c */
[----:B------:R-:W2:Y:S01]  /*0d50*/  LDG.E.64 R28, desc[UR4][R28.64] ;  /* 0x000000041c1c7981 */ /* 0x000ea2000c1e1b00 */
[----:B------:R-:W0:Y:S01]  /*0d60*/  F2F.F64.F32 R26, R3 ;  /* 0x00000003001a7310 */ /* 0x000e220000201800 */
[----:B------:R-:W-:Y:S01]  /*0d70*/  BSSY.RECONVERGENT B3, `(.L_x_76) ;  /* 0x0000018000037945 */ /* 0x000fe20003800200 */
[----:B0-----:R-:W-:-:S08]  /*0d80*/  DMUL R4, R26, R26 ;  /* 0x0000001a1a047228 */ /* 0x001fd00000000000 */
[----:B------:R-:W-:Y:S01]  /*0d90*/  DMUL R26, R26, R4 ;  /* 0x000000041a1a7228 */ /* 0x000fe20000000000 */
[----:B------:R-:W-:-:S05]  /*0da0*/  MOV R4, 0x1 ;  /* 0x0000000100047802 */ /* 0x000fca0000000f00 */
[----:B------:R-:W0:Y:S02]  /*0db0*/  MUFU.RCP64H R5, R27 ;  /* 0x0000001b00057308 */ /* 0x000e240000001800 */
[----:B0-----:R-:W-:-:S08]  /*0dc0*/  DFMA R30, -R26, R4, 1 ;  /* 0x3ff000001a1e742b */ /* 0x001fd00000000104 */
[----:B------:R-:W-:-:S08]  /*0dd0*/  DFMA R30, R30, R30, R30 ;  /* 0x0000001e1e1e722b */ /* 0x000fd0000000001e */
[----:B------:R-:W-:-:S08]  /*0de0*/  DFMA R30, R4, R30, R4 ;  /* 0x0000001e041e722b */ /* 0x000fd00000000004 */
[----:B------:R-:W-:-:S08]  /*0df0*/  DFMA R4, -R26, R30, 1 ;  /* 0x3ff000001a04742b */ /* 0x000fd0000000011e */
[----:B------:R-:W-:Y:S02]  /*0e00*/  DFMA R4, R30, R4, R30 ;  /* 0x000000041e04722b */ /* 0x000fe4000000001e */
[----:B--2---:R-:W-:-:S08]  /*0e10*/  DMUL R34, R10, R28 ;  /* 0x0000001c0a227228 */ /* 0x004fd00000000000 */
[----:B------:R-:W-:Y:S02]  /*0e20*/  DMUL R28, R34, R4 ;  /* 0x00000004221c7228 */ /* 0x000fe40000000000 */
[----:B------:R-:W-:-:S06]  /*0e30*/  FSETP.GEU.AND P1, PT, |R35|, 6.5827683646048100446e-37, PT ;  /* 0x036000002300780b */ /* 0x000fcc0003f2e200 */
[----:B------:R-:W-:-:S08]  /*0e40*/  DFMA R30, -R26, R28, R34 ;  /* 0x0000001c1a1e722b */ /* 0x000fd00000000122 */
[----:B------:R-:W-:-:S10]  /*0e50*/  DFMA R4, R4, R30, R28 ;  /* 0x0000001e0404722b */ /* 0x000fd4000000001c */
[----:B------:R-:W-:-:S05]  /*0e60*/  FFMA R0, RZ, R27, R5 ;  /* 0x0000001bff007223 */ /* 0x000fca0000000005 */
[----:B------:R-:W-:-:S13]  /*0e70*/  FSETP.GT.AND P0, PT, |R0|, 1.469367938527859385e-39, PT ;  /* 0x001000000000780b */ /* 0x000fda0003f04200 */
[----:B------:R-:W-:Y:S05]  /*0e80*/  @P0 BRA P1, `(.L_x_77) ;  /* 0x0000000000180947 */ /* 0x000fea0000800000 */
[----:B------:R-:W-:Y:S01]  /*0e90*/  IMAD.MOV.U32 R28, RZ, RZ, R26 ;  /* 0x000000ffff1c7224 */ /* 0x000fe200078e001a */
[----:B------:R-:W-:Y:S01]  /*0ea0*/  MOV R0, 0xed0 ;  /* 0x00000ed000007802 */ /* 0x000fe20000000f00 */
[----:B------:R-:W-:-:S07]  /*0eb0*/  IMAD.MOV.U32 R31, RZ, RZ, R27 ;  /* 0x000000ffff1f7224 */ /* 0x000fce00078e001b */
[----:B------:R-:W-:Y:S05]  /*0ec0*/  CALL.REL.NOINC `($__internal_1_$__cuda_sm20_div_rn_f64_full) ;  /* 0x0000000400c47944 */ /* 0x000fea0003c00000 */
[----:B------:R-:W-:Y:S02]  /*0ed0*/  IMAD.MOV.U32 R4, RZ, RZ, R28 ;  /* 0x000000ffff047224 */ /* 0x000fe400078e001c */
[----:B------:R-:W-:-:S07]  /*0ee0*/  IMAD.MOV.U32 R5, RZ, RZ, R29 ;  /* 0x000000ffff057224 */ /* 0x000fce00078e001d */
.L_x_77:
[----:B------:R-:W-:Y:S05]  /*0ef0*/  BSYNC.RECONVERGENT B3 ;  /* 0x0000000000037941 */ /* 0x000fea0003800200 */
.L_x_76:
[----:B------:R-:W0:Y:S02]  /*0f00*/  LDC.64 R26, c[0x0][0x380] ;  /* 0x0000e000ff1a7b82 */ /* 0x000e240000000a00 */
[----:B0-----:R-:W-:-:S05]  /*0f10*/  IMAD.WIDE R26, R2, 0x4, R26 ;  /* 0x00000004021a7825 */ /* 0x001fca00078e021a */
[----:B------:R1:W5:Y:S01]  /*0f20*/  LDG.E R29, desc[UR4][R26.64] ;  /* 0x000000041a1d7981 */ /* 0x000362000c1e1900 */
[-C--:B------:R-:W-:Y:S01]  /*0f30*/  DFMA R16, -R8, R4.reuse, R16 ;  /* 0x000000040810722b */ /* 0x080fe20000000110 */
[----:B------:R-:W-:Y:S01]  /*0f40*/  IMAD.MOV.U32 R0, RZ, RZ, R2 ;  /* 0x000000ffff007224 */ /* 0x000fe200078e0002 */
[----:B------:R-:W-:Y:S01]  /*0f50*/  DFMA R14, -R6, R4, R14 ;  /* 0x00000004060e722b */ /* 0x000fe2000000010e */
[----:B------:R-:W-:Y:S10]  /*0f60*/  BRA `(.L_x_74) ;  /* 0x00000004007c7947 */ /* 0x000ff40003800000 */
.L_x_75:
[----:B------:R-:W0:Y:S02]  /*0f70*/  LDC.64 R4, c[0x0][0x380] ;  /* 0x0000e000ff047b82 */ /* 0x000e240000000a00 */
[----:B0-----:R-:W-:-:S05]  /*0f80*/  IMAD.WIDE R4, R2, 0x4, R4 ;  /* 0x0000000402047825 */ /* 0x001fca00078e0204 */
[----:B------:R-:W2:Y:S01]  /*0f90*/  LDG.E R42, desc[UR4][R4.64+-0x14] ;  /* 0xffffec04042a7981 */ /* 0x000ea2000c1e1900 */
[----:B------:R-:W-:Y:S01]  /*0fa0*/  BSSY.RECONVERGENT B3, `(.L_x_78) ;  /* 0x0000007000037945 */ /* 0x000fe20003800200 */
[----:B------:R-:W-:Y:S02]  /*0fb0*/  MOV R28, RZ ;  /* 0x000000ff001c7202 */ /* 0x000fe40000000f00 */
[----:B------:R-:W-:Y:S01]  /*0fc0*/  MOV R0, 0x1010 ;  /* 0x0000101000007802 */ /* 0x000fe20000000f00 */
[----:B--2---:R-:W0:Y:S02]  /*0fd0*/  I2F.F64 R44, R42 ;  /* 0x0000002a002c7312 */ /* 0x004e240000201c00 */
[----:B0-----:R-:W-:Y:S02]  /*0fe0*/  IMAD.MOV.U32 R43, RZ, RZ, R45 ;  /* 0x000000ffff2b7224 */ /* 0x001fe400078e002d */
[----:B------:R-:W-:-:S07]  /*0ff0*/  IMAD.MOV.U32 R45, RZ, RZ, 0x40000000 ;  /* 0x40000000ff2d7424 */ /* 0x000fce00078e00ff */
[----:B------:R-:W-:Y:S05]  /*1000*/  CALL.REL.NOINC `($_Z14calculateForcePiPdS0_S0_iiS0_S0_S0_S0_$__internal_accurate_pow) ;  /* 0x0000000c00507944 */ /* 0x000fea0003c00000 */
[----:B------:R-:W-:Y:S05]  /*1010*/  BSYNC.RECONVERGENT B3 ;  /* 0x0000000000037941 */ /* 0x000fea0003800200 */
.L_x_78:
[----:B------:R-:W-:Y:S01]  /*1020*/  ISETP.NE.AND P0, PT, R42, RZ, PT ;  /* 0x000000ff2a00720c */ /* 0x000fe20003f05270 */
[----:B------:R-:W-:Y:S01]  /*1030*/  BSSY.RECONVERGENT B3, `(.L_x_79) ;  /* 0x0000018000037945 */ /* 0x000fe20003800200 */
[----:B------:R-:W-:Y:S02]  /*1040*/  FSETP.GEU.AND P1, PT, |R13|, 6.5827683646048100446e-37, PT ;  /* 0x036000000d00780b */ /* 0x000fe40003f2e200 */
[----:B------:R-:W-:Y:S02]  /*1050*/  FSEL R29, R28, 1.875, P0 ;  /* 0x3ff000001c1d7808 */ /* 0x000fe40000000000 */
[----:B------:R-:W-:Y:S01]  /*1060*/  FSEL R28, R26, RZ, P0 ;  /* 0x000000ff1a1c7208 */ /* 0x000fe20000000000 */
[----:B------:R-:W-:Y:S01]  /*1070*/  IMAD.MOV.U32 R26, RZ, RZ, 0x1 ;  /* 0x00000001ff1a7424 */ /* 0x000fe200078e00ff */
[----:B------:R-:W0:Y:S05]  /*1080*/  MUFU.RCP64H R27, R29 ;  /* 0x0000001d001b7308 */ /* 0x000e2a0000001800 */
[----:B0-----:R-:W-:-:S08]  /*1090*/  DFMA R30, -R28, R26, 1 ;  /* 0x3ff000001c1e742b */ /* 0x001fd0000000011a */
[----:B------:R-:W-:-:S08]  /*10a0*/  DFMA R30, R30, R30, R30 ;  /* 0x0000001e1e1e722b */ /* 0x000fd0000000001e */
[----:B------:R-:W-:-:S08]  /*10b0*/  DFMA R30, R26, R30, R26 ;  /* 0x0000001e1a1e722b */ /* 0x000fd0000000001a */
[----:B------:R-:W-:-:S08]  /*10c0*/  DFMA R26, -R28, R30, 1 ;  /* 0x3ff000001c1a742b */ /* 0x000fd0000000011e */
[----:B------:R-:W-:-:S08]  /*10d0*/  DFMA R26, R30, R26, R30 ;  /* 0x0000001a1e1a722b */ /* 0x000fd0000000001e */
[----:B------:R-:W-:-:S08]  /*10e0*/  DMUL R30, R12, R26 ;  /* 0x0000001a0c1e7228 */ /* 0x000fd00000000000 */
[----:B------:R-:W-:-:S08]  /*10f0*/  DFMA R32, -R28, R30, R12 ;  /* 0x0000001e1c20722b */ /* 0x000fd0000000010c */
[----:B------:R-:W-:-:S10]  /*1100*/  DFMA R26, R26, R32, R30 ;  /* 0x000000201a1a722b */ /* 0x000fd4000000001e */
[----:B------:R-:W-:-:S05]  /*1110*/  FFMA R0, RZ, R29, R27 ;  /* 0x0000001dff007223 */ /* 0x000fca000000001b */
[----:B------:R-:W-:-:S13]  /*1120*/  FSETP.GT.AND P0, PT, |R0|, 1.469367938527859385e-39, PT ;  /* 0x001000000000780b */ /* 0x000fda0003f04200 */
[----:B------:R-:W-:Y:S05]  /*1130*/  @P0 BRA P1, `(.L_x_80) ;  /* 0x00000000001c0947 */ /* 0x000fea0000800000 */
[----:B------:R-:W-:Y:S01]  /*1140*/  IMAD.MOV.U32 R31, RZ, RZ, R29 ;  /* 0x000000ffff1f7224 */ /* 0x000fe200078e001d */
[----:B------:R-:W-:Y:S01]  /*1150*/  MOV R35, R13 ;  /* 0x0000000d00237202 */ /* 0x000fe20000000f00 */
[----:B------:R-:W-:Y:S01]  /*1160*/  IMAD.MOV.U32 R34, RZ, RZ, R12 ;  /* 0x000000ffff227224 */ /* 0x000fe200078e000c */
[----:B------:R-:W-:-:S07]  /*1170*/  MOV R0, 0x1190 ;  /* 0x0000119000007802 */ /* 0x000fce0000000f00 */
[----:B------:R-:W-:Y:S05]  /*1180*/  CALL.REL.NOINC `($__internal_1_$__cuda_sm20_div_rn_f64_full) ;  /* 0x0000000400147944 */ /* 0x000fea0003c00000 */
[----:B------:R-:W-:Y:S02]  /*1190*/  IMAD.MOV.U32 R26, RZ, RZ, R28 ;  /* 0x000000ffff1a7224 */ /* 0x000fe400078e001c */
[----:B------:R-:W-:-:S07]  /*11a0*/  IMAD.MOV.U32 R27, RZ, RZ, R29 ;  /* 0x000000ffff1b7224 */ /* 0x000fce00078e001d */
.L_x_80:
[----:B------:R-:W-:Y:S05]  /*11b0*/  BSYNC.RECONVERGENT B3 ;  /* 0x0000000000037941 */ /* 0x000fea0003800200 */
.L_x_79:
[----:B------:R-:W0:Y:S01]  /*11c0*/  F2F.F64.F32 R30, R3 ;  /* 0x00000003001e7310 */ /* 0x000e220000201800 */
[----:B------:R-:W-:Y:S01]  /*11d0*/  IMAD.MOV.U32 R28, RZ, RZ, 0x1 ;  /* 0x00000001ff1c7424 */ /* 0x000fe200078e00ff */
[----:B------:R-:W-:Y:S01]  /*11e0*/  FSETP.GEU.AND P1, PT, |R27|, 6.5827683646048100446e-37, PT ;  /* 0x036000001b00780b */ /* 0x000fe20003f2e200 */
[----:B------:R-:W-:Y:S05]  /*11f0*/  BSSY.RECONVERGENT B3, `(.L_x_81) ;  /* 0x0000012000037945 */ /* 0x000fea0003800200 */
[----:B0-----:R-:W0:Y:S02]  /*1200*/  MUFU.RCP64H R29, R31 ;  /* 0x0000001f001d7308 */ /* 0x001e240000001800 */
        /* <DEDUP_REMOVED lines=16> */
.L_x_82:
[----:B------:R-:W-:Y:S05]  /*1310*/  BSYNC.RECONVERGENT B3 ;  /* 0x0000000000037941 */ /* 0x000fea0003800200 */
.L_x_81:
[----:B------:R-:W-:Y:S01]  /*1320*/  DSETP.GEU.AND P0, PT, R28, RZ, PT ;  /* 0x000000ff1c00722a */ /* 0x000fe20003f0e000 */
[--C-:B------:R-:W-:Y:S02]  /*1330*/  IMAD.MOV.U32 R0, RZ, RZ, R2.reuse ;  /* 0x000000ffff007224 */ /* 0x100fe400078e0002 */
[----:B------:R-:W-:-:S11]  /*1340*/  IMAD.MOV.U32 R29, RZ, RZ, R2 ;  /* 0x000000ffff1d7224 */ /* 0x000fd600078e0002 */
        /* <DEDUP_REMOVED lines=8> */
[----:B------:R-:W-:-:S05]  /*13d0*/  IMAD.MOV.U32 R30, RZ, RZ, 0x1 ;  /* 0x00000001ff1e7424 */ /* 0x000fca00078e00ff */
        /* <DEDUP_REMOVED lines=15> */
[----:B------:R-:W-:-:S07]  /*14d0*/  MOV R0, 0x14f0 ;  /* 0x000014f000007802 */ /* 0x000fce0000000f00 */
[----:B------:R-:W-:Y:S05]  /*14e0*/  CALL.REL.NOINC `($__internal_1_$__cuda_sm20_div_rn_f64_full) ;  /* 0x00000000003c7944 */ /* 0x000fea0003c00000 */
[----:B------:R-:W-:Y:S01]  /*14f0*/  IMAD.MOV.U32 R26, RZ, RZ, R28 ;  /* 0x000000ffff1a7224 */ /* 0x000fe200078e001c */
[----:B------:R-:W-:-:S07]  /*1500*/  MOV R27, R29 ;  /* 0x0000001d001b7202 */ /* 0x000fce0000000f00 */
.L_x_84:
[----:B------:R-:W-:Y:S05]  /*1510*/  BSYNC.RECONVERGENT B3 ;  /* 0x0000000000037941 */ /* 0x000fea0003800200 */
.L_x_83:
[----:B------:R2:W5:Y:S01]  /*1520*/  LDG.E R29, desc[UR4][R4.64+-0x10] ;  /* 0xfffff004041d7981 */ /* 0x000562000c1e1900 */
[-C--:B------:R-:W-:Y:S01]  /*1530*/  DFMA R16, -R8, R26.reuse, R16 ;  /* 0x0000001a0810722b */ /* 0x080fe20000000110 */
[----:B------:R-:W-:Y:S01]  /*1540*/  IMAD.MOV.U32 R0, RZ, RZ, R2 ;  /* 0x000000ffff007224 */ /* 0x000fe200078e0002 */
[----:B------:R-:W-:-:S11]  /*1550*/  DFMA R14, -R6, R26, R14 ;  /* 0x0000001a060e722b */ /* 0x000fd6000000010e */
.L_x_74:
[----:B------:R-:W-:Y:S05]  /*1560*/  BSYNC.RECONVERGENT B2 ;  /* 0x0000000000027941 */ /* 0x000fea0003800200 */
.L_x_61:
[----:B0-----:R-:W-:Y:S05]  /*1570*/  BSYNC.RELIABLE B0 ;  /* 0x0000000000007941 */ /* 0x001fea0003800100 */
.L_x_55:
[----:B-----5:R-:W-:-:S13]  /*1580*/  ISETP.NE.AND P0, PT, R29, -0x1, PT ;  /* 0xffffffff1d00780c */ /* 0x020fda0003f05270 */
[----:B------:R-:W-:Y:S05]  /*1590*/  @P0 BRA `(.L_x_85) ;  /* 0xffffffec00700947 */ /* 0x000fea000383ffff */
.L_x_58:
[----:B0-----:R-:W-:Y:S05]  /*15a0*/  BSYNC.RECONVERGENT B1 ;  /* 0x0000000000017941 */ /* 0x001fea0003800200 */
.L_x_54:
[----:B------:R-:W-:Y:S04]  /*15b0*/  STG.E.64 desc[UR4][R24.64], R16 ;  /* 0x0000001018007986 */ /* 0x000fe8000c101b04 */
[----:B------:R-:W-:Y:S01]  /*15c0*/  STG.E.64 desc[UR4][R22.64], R14 ;  /* 0x0000000e16007986 */ /* 0x000fe2000c101b04 */
[----:B------:R-:W-:Y:S05]  /*15d0*/  EXIT ;  /* 0x000000000000794d */ /* 0x000fea0003800000 */
        .weak           $__internal_1_$__cuda_sm20_div_rn_f64_full
        .type           $__internal_1_$__cuda_sm20_div_rn_f64_full,@function
        .size           $__internal_1_$__cuda_sm20_div_rn_f64_full,($__internal_2_$__cuda_sm20_sqrt_rn_f32_slowpath - $__internal_1_$__cuda_sm20_div_rn_f64_full)
$__internal_1_$__cuda_sm20_div_rn_f64_full:
[C---:B------:R-:W-:Y:S01]  /*15e0*/  FSETP.GEU.AND P0, PT, |R31|.reuse, 1.469367938527859385e-39, PT ;  /* 0x001000001f00780b */ /* 0x040fe20003f0e200 */
[--C-:B------:R-:W-:Y:S01]  /*15f0*/  IMAD.MOV.U32 R30, RZ, RZ, R28.reuse ;  /* 0x000000ffff1e7224 */ /* 0x100fe200078e001c */
[----:B------:R-:W-:Y:S01]  /*1600*/  LOP3.LUT R32, R31, 0x800fffff, RZ, 0xc0, !PT ;  /* 0x800fffff1f207812 */ /* 0x000fe200078ec0ff */
[----:B------:R-:W-:Y:S01]  /*1610*/  IMAD.MOV.U32 R29, RZ, RZ, R35 ;  /* 0x000000ffff1d7224 */ /* 0x000fe200078e0023 */
[----:B------:R-:W-:Y:S01]  /*1620*/  MOV R38, 0x1 ;  /* 0x0000000100267802 */ /* 0x000fe20000000f00 */
[----:B------:R-:W-:Y:S01]  /*1630*/  BSSY.RECONVERGENT B4, `(.L_x_86) ;  /* 0x0000055000047945 */ /* 0x000fe20003800200 */
[----:B------:R-:W-:Y:S01]  /*1640*/  LOP3.LUT R33, R32, 0x3ff00000, RZ, 0xfc, !PT ;  /* 0x3ff0000020217812 */ /* 0x000fe200078efcff */
[----:B------:R-:W-:Y:S01]  /*1650*/  IMAD.MOV.U32 R32, RZ, RZ, R28 ;  /* 0x000000ffff207224 */ /* 0x000fe200078e001c */
[C---:B------:R-:W-:Y:S01]  /*1660*/  FSETP.GEU.AND P2, PT, |R29|.reuse, 1.469367938527859385e-39, PT ;  /* 0x001000001d00780b */ /* 0x040fe20003f4e200 */
[----:B------:R-:W-:Y:S01]  /*1670*/  IMAD.MOV.U32 R28, RZ, RZ, R34 ;  /* 0x000000ffff1c7224 */ /* 0x000fe200078e0022 */
[----:B------:R-:W-:-:S02]  /*1680*/  LOP3.LUT R26, R29, 0x7ff00000, RZ, 0xc0, !PT ;  /* 0x7ff000001d1a7812 */ /* 0x000fc400078ec0ff */
[----:B------:R-:W-:Y:S01]  /*1690*/  LOP3.LUT R43, R31, 0x7ff00000, RZ, 0xc0, !PT ;  /* 0x7ff000001f2b7812 */ /* 0x000fe200078ec0ff */
[----:B------:R-:W-:-:S03]  /*16a0*/  @!P0 DMUL R32, R30, 8.98846567431157953865e+307 ;  /* 0x7fe000001e208828 */ /* 0x000fc60000000000 */
[----:B------:R-:W-:-:S03]  /*16b0*/  ISETP.GE.U32.AND P1, PT, R26, R43, PT ;  /* 0x0000002b1a00720c */ /* 0x000fc60003f26070 */
[----:B------:R-:W0:Y:S02]  /*16c0*/  MUFU.RCP64H R39, R33 ;  /* 0x0000002100277308 */ /* 0x000e240000001800 */
[----:B------:R-:W-:Y:S02]  /*16d0*/  @!P2 LOP3.LUT R27, R31, 0x7ff00000, RZ, 0xc0, !PT ;  /* 0x7ff000001f1ba812 */ /* 0x000fe400078ec0ff */
[----:B------:R-:W-:Y:S02]  /*16e0*/  @!P0 LOP3.LUT R43, R33, 0x7ff00000, RZ, 0xc0, !PT ;  /* 0x7ff00000212b8812 */ /* 0x000fe400078ec0ff */
[----:B------:R-:W-:Y:S01]  /*16f0*/  @!P2 ISETP.GE.U32.AND P3, PT, R26, R27, PT ;  /* 0x0000001b1a00a20c */ /* 0x000fe20003f66070 */
[----:B------:R-:W-:-:S05]  /*1700*/  IMAD.MOV.U32 R27, RZ, RZ, 0x1ca00000 ;  /* 0x1ca00000ff1b7424 */ /* 0x000fca00078e00ff */
[----:B------:R-:W-:-:S04]  /*1710*/  @!P2 SEL R37, R27, 0x63400000, !P3 ;  /* 0x634000001b25a807 */ /* 0x000fc80005800000 */
[----:B------:R-:W-:Y:S01]  /*1720*/  @!P2 LOP3.LUT R40, R37, 0x80000000, R29, 0xf8, !PT ;  /* 0x800000002528a812 */ /* 0x000fe200078ef81d */
[----:B0-----:R-:W-:-:S03]  /*1730*/  DFMA R34, R38, -R32, 1 ;  /* 0x3ff000002622742b */ /* 0x001fc60000000820 */
[----:B------:R-:W-:Y:S01]  /*1740*/  @!P2 LOP3.LUT R41, R40, 0x100000, RZ, 0xfc, !PT ;  /* 0x001000002829a812 */ /* 0x000fe200078efcff */
[----:B------:R-:W-:-:S04]  /*1750*/  @!P2 IMAD.MOV.U32 R40, RZ, RZ, RZ ;  /* 0x000000ffff28a224 */ /* 0x000fc800078e00ff */
[----:B------:R-:W-:-:S08]  /*1760*/  DFMA R34, R34, R34, R34 ;  /* 0x000000222222722b */ /* 0x000fd00000000022 */
[----:B------:R-:W-:Y:S01]  /*1770*/  DFMA R38, R38, R34, R38 ;  /* 0x000000222626722b */ /* 0x000fe20000000026 */
[----:B------:R-:W-:Y:S01]  /*1780*/  SEL R35, R27, 0x63400000, !P1 ;  /* 0x634000001b237807 */ /* 0x000fe20004800000 */
[----:B------:R-:W-:-:S03]  /*1790*/  IMAD.MOV.U32 R34, RZ, RZ, R28 ;  /* 0x000000ffff227224 */ /* 0x000fc600078e001c */
[----:B------:R-:W-:-:S03]  /*17a0*/  LOP3.LUT R35, R35, 0x800fffff, R29, 0xf8, !PT ;  /* 0x800fffff23237812 */ /* 0x000fc600078ef81d */
[----:B------:R-:W-:-:S03]  /*17b0*/  DFMA R36, R38, -R32, 1 ;  /* 0x3ff000002624742b */ /* 0x000fc60000000820 */
[----:B------:R-:W-:-:S05]  /*17c0*/  @!P2 DFMA R34, R34, 2, -R40 ;  /* 0x400000002222a82b */ /* 0x000fca0000000828 */
[----:B------:R-:W-:-:S08]  /*17d0*/  DFMA R36, R38, R36, R38 ;  /* 0x000000242624722b */ /* 0x000fd00000000026 */
[----:B------:R-:W-:-:S08]  /*17e0*/  DMUL R38, R36, R34 ;  /* 0x0000002224267228 */ /* 0x000fd00000000000 */
[----:B------:R-:W-:-:S08]  /*17f0*/  DFMA R40, R38, -R32, R34 ;  /* 0x800000202628722b */ /* 0x000fd00000000022 */
[----:B------:R-:W-:Y:S01]  /*1800*/  DFMA R40, R36, R40, R38 ;  /* 0x000000282428722b */ /* 0x000fe20000000026 */
[----:B------:R-:W-:Y:S01]  /*1810*/  IMAD.MOV.U32 R36, RZ, RZ, R26 ;  /* 0x000000ffff247224 */ /* 0x000fe200078e001a */
[----:B------:R-:W-:-:S05]  /*1820*/  @!P2 LOP3.LUT R36, R35, 0x7ff00000, RZ, 0xc0, !PT ;  /* 0x7ff000002324a812 */ /* 0x000fca00078ec0ff */
[----:B------:R-:W-:-:S05]  /*1830*/  VIADD R37, R36, 0xffffffff ;  /* 0xffffffff24257836 */ /* 0x000fca0000000000 */
[----:B------:R-:W-:Y:S02]  /*1840*/  ISETP.GT.U32.AND P0, PT, R37, 0x7feffffe, PT ;  /* 0x7feffffe2500780c */ /* 0x000fe40003f04070 */
[----:B------:R-:W-:-:S04]  /*1850*/  IADD3 R37, PT, PT, R43, -0x1, RZ ;  /* 0xffffffff2b257810 */ /* 0x000fc80007ffe0ff */
[----:B------:R-:W-:-:S13]  /*1860*/  ISETP.GT.U32.OR P0, PT, R37, 0x7feffffe, P0 ;  /* 0x7feffffe2500780c */ /* 0x000fda0000704470 */
[----:B------:R-:W-:Y:S05]  /*1870*/  @P0 BRA `(.L_x_87) ;  /* 0x00000000006c0947 */ /* 0x000fea0003800000 */
[----:B------:R-:W-:Y:S01]  /*1880*/  LOP3.LUT R29, R31, 0x7ff00000, RZ, 0xc0, !PT ;  /* 0x7ff000001f1d7812 */ /* 0x000fe200078ec0ff */
[----:B------:R-:W-:-:S03]  /*1890*/  IMAD.MOV.U32 R36, RZ, RZ, RZ ;  /* 0x000000ffff247224 */ /* 0x000fc600078e00ff */
[CC--:B------:R-:W-:Y:S02]  /*18a0*/  VIADDMNMX R28, R26.reuse, -R29.reuse, 0xb9600000, !PT ;  /* 0xb96000001a1c7446 */ /* 0x0c0fe4000780091d */
[----:B------:R-:W-:Y:S02]  /*18b0*/  ISETP.GE.U32.AND P0, PT, R26, R29, PT ;  /* 0x0000001d1a00720c */ /* 0x000fe40003f06070 */
[----:B------:R-:W-:Y:S02]  /*18c0*/  VIMNMX R28, PT, PT, R28, 0x46a00000, PT ;  /* 0x46a000001c1c7848 */ /* 0x000fe40003fe0100 */
[----:B------:R-:W-:-:S05]  /*18d0*/  SEL R27, R27, 0x63400000, !P0 ;  /* 0x634000001b1b7807 */ /* 0x000fca0004000000 */
[----:B------:R-:W-:-:S04]  /*18e0*/  IMAD.IADD R28, R28, 0x1, -R27 ;  /* 0x000000011c1c7824 */ /* 0x000fc800078e0a1b */
[----:B------:R-:W-:-:S06]  /*18f0*/  VIADD R37, R28, 0x7fe00000 ;  /* 0x7fe000001c257836 */ /* 0x000fcc0000000000 */
        /* <DEDUP_REMOVED lines=10> */
[----:B------:R-:W-:Y:S01]  /*19a0*/  MOV R30, RZ ;  /* 0x000000ff001e7202 */ /* 0x000fe20000000f00 */
[----:B------:R-:W-:-:S05]  /*19b0*/  DMUL.RP R36, R40, R36 ;  /* 0x0000002428247228 */ /* 0x000fca0000008000 */
[----:B------:R-:W-:-:S05]  /*19c0*/  DFMA R30, R26, -R30, R40 ;  /* 0x8000001e1a1e722b */ /* 0x000fca0000000028 */
[----:B------:R-:W-:Y:S02]  /*19d0*/  LOP3.LUT R29, R37, R29, RZ, 0x3c, !PT ;  /* 0x0000001d251d7212 */ /* 0x000fe400078e3cff */
[----:B------:R-:W-:-:S04]  /*19e0*/  IADD3 R30, PT, PT, -R28, -0x43300000, RZ ;  /* 0xbcd000001c1e7810 */ /* 0x000fc80007ffe1ff */
[----:B------:R-:W-:-:S04]  /*19f0*/  FSETP.NEU.AND P0, PT, |R31|, R30, PT ;  /* 0x0000001e1f00720b */ /* 0x000fc80003f0d200 */
[----:B------:R-:W-:Y:S02]  /*1a00*/  FSEL R26, R36, R26, !P0 ;  /* 0x0000001a241a7208 */ /* 0x000fe40004000000 */
[----:B------:R-:W-:Y:S01]  /*1a10*/  FSEL R27, R29, R27, !P0 ;  /* 0x0000001b1d1b7208 */ /* 0x000fe20004000000 */
[----:B------:R-:W-:Y:S06]  /*1a20*/  BRA `(.L_x_88) ;  /* 0x0000000000547947 */ /* 0x000fec0003800000 */
.L_x_87:
        /* <DEDUP_REMOVED lines=13> */
[----:B------:R-:W-:Y:S02]  /*1b00*/  @P0 IMAD.MOV.U32 R26, RZ, RZ, RZ ;  /* 0x000000ffff1a0224 */ /* 0x000fe400078e00ff */
[----:B------:R-:W-:Y:S01]  /*1b10*/  @P0 IMAD.MOV.U32 R27, RZ, RZ, R28 ;  /* 0x000000ffff1b0224 */ /* 0x000fe200078e001c */
[----:B------:R-:W-:Y:S06]  /*1b20*/  BRA `(.L_x_88) ;  /* 0x0000000000147947 */ /* 0x000fec0003800000 */
.L_x_90:
[----:B------:R-:W-:Y:S02]  /*1b30*/  LOP3.LUT R27, R31, 0x80000, RZ, 0xfc, !PT ;  /* 0x000800001f1b7812 */ /* 0x000fe400078efcff */
[----:B------:R-:W-:Y:S01]  /*1b40*/  MOV R26, R30 ;  /* 0x0000001e001a7202 */ /* 0x000fe20000000f00 */
[----:B------:R-:W-:Y:S06]  /*1b50*/  BRA `(.L_x_88) ;  /* 0x0000000000087947 */ /* 0x000fec0003800000 */
.L_x_89:
[----:B------:R-:W-:Y:S01]  /*1b60*/  LOP3.LUT R27, R29, 0x80000, RZ, 0xfc, !PT ;  /* 0x000800001d1b7812 */ /* 0x000fe200078efcff */
[----:B------:R-:W-:-:S07]  /*1b70*/  IMAD.MOV.U32 R26, RZ, RZ, R28 ;  /* 0x000000ffff1a7224 */ /* 0x000fce00078e001c */
.L_x_88:
[----:B------:R-:W-:Y:S05]  /*1b80*/  BSYNC.RECONVERGENT B4 ;  /* 0x0000000000047941 */ /* 0x000fea0003800200 */
.L_x_86:
[----:B------:R-:W-:Y:S02]  /*1b90*/  IMAD.MOV.U32 R28, RZ, RZ, R26 ;  /* 0x000000ffff1c7224 */ /* 0x000fe400078e001a */
[----:B------:R-:W-:Y:S02]  /*1ba0*/  IMAD.MOV.U32 R29, RZ, RZ, R27 ;  /* 0x000000ffff1d7224 */ /* 0x000fe400078e001b */
[----:B------:R-:W-:Y:S02]  /*1bb0*/  IMAD.MOV.U32 R26, RZ, RZ, R0 ;  /* 0x000000ffff1a7224 */ /* 0x000fe400078e0000 */
[----:B------:R-:W-:-:S04]  /*1bc0*/  IMAD.MOV.U32 R27, RZ, RZ, 0x0 ;  /* 0x00000000ff1b7424 */ /* 0x000fc800078e00ff */
[----:B------:R-:W-:Y:S05]  /*1bd0*/  RET.REL.NODEC R26 `(_Z14calculateForcePiPdS0_S0_iiS0_S0_S0_S0_) ;  /* 0xffffffe41a087950 */ /* 0x000fea0003c3ffff */
        .weak           $__internal_2_$__cuda_sm20_sqrt_rn_f32_slowpath
        .type           $__internal_2_$__cuda_sm20_sqrt_rn_f32_slowpath,@function
        .size           $__internal_2_$__cuda_sm20_sqrt_rn_f32_slowpath,($_Z14calculateForcePiPdS0_S0_iiS0_S0_S0_S0_$__internal_accurate_pow - $__internal_2_$__cuda_sm20_sqrt_rn_f32_slowpath)
$__internal_2_$__cuda_sm20_sqrt_rn_f32_slowpath:
[----:B------:R-:W-:-:S13]  /*1be0*/  LOP3.LUT P0, RZ, R26, 0x7fffffff, RZ, 0xc0, !PT ;  /* 0x7fffffff1aff7812 */ /* 0x000fda000780c0ff */
[----:B------:R-:W-:Y:S01]  /*1bf0*/  @!P0 MOV R3, R26 ;  /* 0x0000001a00038202 */ /* 0x000fe20000000f00 */
[----:B------:R-:W-:Y:S06]  /*1c00*/  @!P0 BRA `(.L_x_91) ;  /* 0x0000000000448947 */ /* 0x000fec0003800000 */
[----:B------:R-:W-:Y:S01]  /*1c10*/  FSETP.GEU.FTZ.AND P0, PT, R26, RZ, PT ;  /* 0x000000ff1a00720b */ /* 0x000fe20003f1e000 */
[----:B------:R-:W-:-:S12]  /*1c20*/  IMAD.MOV.U32 R0, RZ, RZ, R26 ;  /* 0x000000ffff007224 */ /* 0x000fd800078e001a */
[----:B------:R-:W-:Y:S01]  /*1c30*/  @!P0 IMAD.MOV.U32 R3, RZ, RZ, 0x7fffffff ;  /* 0x7fffffffff038424 */ /* 0x000fe200078e00ff */
[----:B------:R-:W-:Y:S06]  /*1c40*/  @!P0 BRA `(.L_x_91) ;  /* 0x0000000000348947 */ /* 0x000fec0003800000 */
[----:B------:R-:W-:-:S13]  /*1c50*/  FSETP.GTU.FTZ.AND P0, PT, |R0|, +INF , PT ;  /* 0x7f8000000000780b */ /* 0x000fda0003f1c200 */
[----:B------:R-:W-:Y:S01]  /*1c60*/  @P0 FADD.FTZ R3, R0, 1 ;  /* 0x3f80000000030421 */ /* 0x000fe20000010000 */
[----:B------:R-:W-:Y:S06]  /*1c70*/  @P0 BRA `(.L_x_91) ;  /* 0x0000000000280947 */ /* 0x000fec0003800000 */
[----:B------:R-:W-:-:S13]  /*1c80*/  FSETP.NEU.FTZ.AND P0, PT, |R0|, +INF , PT ;  /* 0x7f8000000000780b */ /* 0x000fda0003f1d200 */
[----:B------:R-:W-:-:S04]  /*1c90*/  @P0 FFMA R4, R0, 1.84467440737095516160e+19, RZ ;  /* 0x5f80000000040823 */ /* 0x000fc800000000ff */
[----:B------:R-:W0:Y:S02]  /*1ca0*/  @P0 MUFU.RSQ R3, R4 ;  /* 0x0000000400030308 */ /* 0x000e240000001400 */
[----:B0-----:R-:W-:Y:S01]  /*1cb0*/  @P0 FMUL.FTZ R5, R4, R3 ;  /* 0x0000000304050220 */ /* 0x001fe20000410000 */
[----:B------:R-:W-:Y:S01]  /*1cc0*/  @P0 FMUL.FTZ R27, R3, 0.5 ;  /* 0x3f000000031b0820 */ /* 0x000fe20000410000 */
[----:B------:R-:W-:Y:S02]  /*1cd0*/  @!P0 IMAD.MOV.U32 R3, RZ, RZ, R0 ;  /* 0x000000ffff038224 */ /* 0x000fe400078e0000 */
[----:B------:R-:W-:-:S04]  /*1ce0*/  @P0 FADD.FTZ R26, -R5, -RZ ;  /* 0x800000ff051a0221 */ /* 0x000fc80000010100 */
[----:B------:R-:W-:-:S04]  /*1cf0*/  @P0 FFMA R26, R5, R26, R4 ;  /* 0x0000001a051a0223 */ /* 0x000fc80000000004 */
[----:B------:R-:W-:-:S04]  /*1d00*/  @P0 FFMA R26, R26, R27, R5 ;  /* 0x0000001b1a1a0223 */ /* 0x000fc80000000005 */
[----:B------:R-:W-:-:S07]  /*1d10*/  @P0 FMUL.FTZ R3, R26, 2.3283064365386962891e-10 ;  /* 0x2f8000001a030820 */ /* 0x000fce0000410000 */
.L_x_91:
[----:B------:R-:W-:Y:S02]  /*1d20*/  IMAD.MOV.U32 R4, RZ, RZ, R28 ;  /* 0x000000ffff047224 */ /* 0x000fe400078e001c */
[----:B------:R-:W-:-:S04]  /*1d30*/  IMAD.MOV.U32 R5, RZ, RZ, 0x0 ;  /* 0x00000000ff057424 */ /* 0x000fc800078e00ff */
[----:B------:R-:W-:Y:S05]  /*1d40*/  RET.REL.NODEC R4 `(_Z14calculateForcePiPdS0_S0_iiS0_S0_S0_S0_) ;  /* 0xffffffe004ac7950 */ /* 0x000fea0003c3ffff */
        .type           $_Z14calculateForcePiPdS0_S0_iiS0_S0_S0_S0_$__internal_accurate_pow,@function
        .size           $_Z14calculateForcePiPdS0_S0_iiS0_S0_S0_S0_$__internal_accurate_pow,(.L_x_106 - $_Z14calculateForcePiPdS0_S0_iiS0_S0_S0_S0_$__internal_accurate_pow)
$_Z14calculateForcePiPdS0_S0_iiS0_S0_S0_S0_$__internal_accurate_pow:
[----:B------:R-:W-:Y:S01]  /*1d50*/  ISETP.GT.U32.AND P0, PT, R45, 0xfffff, PT ;  /* 0x000fffff2d00780c */ /* 0x000fe20003f04070 */
[----:B------:R-:W-:Y:S01]  /*1d60*/  IMAD.MOV.U32 R27, RZ, RZ, R45 ;  /* 0x000000ffff1b7224 */ /* 0x000fe200078e002d */
[----:B------:R-:W-:Y:S01]  /*1d70*/  MOV R26, R28 ;  /* 0x0000001c001a7202 */ /* 0x000fe20000000f00 */
[----:B------:R-:W-:Y:S01]  /*1d80*/  IMAD.MOV.U32 R30, RZ, RZ, 0x41ad3b5a ;  /* 0x41ad3b5aff1e7424 */ /* 0x000fe200078e00ff */
[----:B------:R-:W-:Y:S01]  /*1d90*/  UMOV UR6, 0x7d2cafe2 ;  /* 0x7d2cafe200067882 */ /* 0x000fe20000000000 */
[----:B------:R-:W-:Y:S01]  /*1da0*/  IMAD.MOV.U32 R31, RZ, RZ, 0x3ed0f5d2 ;  /* 0x3ed0f5d2ff1f7424 */ /* 0x000fe200078e00ff */
[----:B------:R-:W-:Y:S01]  /*1db0*/  UMOV UR7, 0x3eb0f5ff ;  /* 0x3eb0f5ff00077882 */ /* 0x000fe20000000000 */
[----:B------:R-:W-:Y:S01]  /*1dc0*/  UMOV UR8, 0x3b39803f ;  /* 0x3b39803f00087882 */ /* 0x000fe20000000000 */
[----:B------:R-:W-:-:S05]  /*1dd0*/  UMOV UR9, 0x3c7abc9e ;  /* 0x3c7abc9e00097882 */ /* 0x000fca0000000000 */
[----:B------:R-:W-:Y:S01]  /*1de0*/  @!P0 DMUL R36, R26, 1.80143985094819840000e+16 ;  /* 0x435000001a248828 */ /* 0x000fe20000000000 */
[--C-:B------:R-:W-:Y:S01]  /*1df0*/  IMAD.MOV.U32 R26, RZ, RZ, R45.reuse ;  /* 0x000000ffff1a7224 */ /* 0x100fe200078e002d */
[----:B------:R-:W-:-:S08]  /*1e00*/  SHF.R.U32.HI R45, RZ, 0x14, R45 ;  /* 0x00000014ff2d7819 */ /* 0x000fd0000001162d */
[----:B------:R-:W-:Y:S01]  /*1e10*/  @!P0 IMAD.MOV.U32 R26, RZ, RZ, R37 ;  /* 0x000000ffff1a8224 */ /* 0x000fe200078e0025 */
[----:B------:R-:W-:Y:S01]  /*1e20*/  @!P0 LEA.HI R45, R37, 0xffffffca, RZ, 0xc ;  /* 0xffffffca252d8811 */ /* 0x000fe200078f60ff */
[----:B------:R-:W-:-:S03]  /*1e30*/  @!P0 IMAD.MOV.U32 R28, RZ, RZ, R36 ;  /* 0x000000ffff1c8224 */ /* 0x000fc600078e0024 */
[----:B------:R-:W-:-:S04]  /*1e40*/  LOP3.LUT R26, R26, 0x800fffff, RZ, 0xc0, !PT ;  /* 0x800fffff1a1a7812 */ /* 0x000fc800078ec0ff */
[----:B------:R-:W-:Y:S01]  /*1e50*/  LOP3.LUT R29, R26, 0x3ff00000, RZ, 0xfc, !PT ;  /* 0x3ff000001a1d7812 */ /* 0x000fe200078efcff */
[----:B------:R-:W-:-:S03]  /*1e60*/  IMAD.MOV.U32 R26, RZ, RZ, RZ ;  /* 0x000000ffff1a7224 */ /* 0x000fc600078e00ff */
[----:B------:R-:W-:-:S13]  /*1e70*/  ISETP.GE.U32.AND P1, PT, R29, 0x3ff6a09f, PT ;  /* 0x3ff6a09f1d00780c */ /* 0x000fda0003f26070 */
[----:B------:R-:W-:-:S05]  /*1e80*/  @P1 VIADD R27, R29, 0xfff00000 ;  /* 0xfff000001d1b1836 */ /* 0x000fca0000000000 */
[----:B------:R-:W-:-:S06]  /*1e90*/  @P1 MOV R29, R27 ;  /* 0x0000001b001d1202 */ /* 0x000fcc0000000f00 */
[C---:B------:R-:W-:Y:S02]  /*1ea0*/  DADD R34, R28.reuse, 1 ;  /* 0x3ff000001c227429 */ /* 0x040fe40000000000 */
[----:B------:R-:W-:-:S04]  /*1eb0*/  DADD R28, R28, -1 ;  /* 0xbff000001c1c7429 */ /* 0x000fc80000000000 */
[----:B------:R-:W0:Y:S02]  /*1ec0*/  MUFU.RCP64H R27, R35 ;  /* 0x00000023001b7308 */ /* 0x000e240000001800 */
[----:B0-----:R-:W-:-:S08]  /*1ed0*/  DFMA R32, -R34, R26, 1 ;  /* 0x3ff000002220742b */ /* 0x001fd0000000011a */
[----:B------:R-:W-:-:S08]  /*1ee0*/  DFMA R32, R32, R32, R32 ;  /* 0x000000202020722b */ /* 0x000fd00000000020 */
[----:B------:R-:W-:-:S08]  /*1ef0*/  DFMA R32, R26, R32, R26 ;  /* 0x000000201a20722b */ /* 0x000fd0000000001a */
[----:B------:R-:W-:-:S08]  /*1f00*/  DMUL R26, R28, R32 ;  /* 0x000000201c1a7228 */ /* 0x000fd00000000000 */
[----:B------:R-:W-:-:S08]  /*1f10*/  DFMA R26, R28, R32, R26 ;  /* 0x000000201c1a722b */ /* 0x000fd0000000001a */
[----:B------:R-:W-:-:S08]  /*1f20*/  DMUL R38, R26, R26 ;  /* 0x0000001a1a267228 */ /* 0x000fd00000000000 */
[----:B------:R-:W-:Y:S01]  /*1f30*/  DFMA R30, R38, UR6, R30 ;  /* 0x00000006261e7c2b */ /* 0x000fe2000800001e */
[----:B------:R-:W-:Y:S01]  /*1f40*/  UMOV UR6, 0x75488a3f ;  /* 0x75488a3f00067882 */ /* 0x000fe20000000000 */
[----:B------:R-:W-:-:S06]  /*1f50*/  UMOV UR7, 0x3ef3b20a ;  /* 0x3ef3b20a00077882 */ /* 0x000fcc0000000000 */
[----:B------:R-:W-:Y:S01]  /*1f60*/  DFMA R34, R38, R30, UR6 ;  /* 0x0000000626227e2b */ /* 0x000fe2000800001e */
[----:B------:R-:W-:Y:S01]  /*1f70*/  UMOV UR6, 0xe4faecd5 ;  /* 0xe4faecd500067882 */ /* 0x000fe20000000000 */
[----:B------:R-:W-:Y:S01]  /*1f80*/  UMOV UR7, 0x3f1745cd ;  /* 0x3f1745cd00077882 */ /* 0x000fe20000000000 */
[----:B------:R-:W-:-:S05]  /*1f90*/  DADD R30, R28, -R26 ;  /* 0x000000001c1e7229 */ /* 0x000fca000000081a */
[----:B------:R-:W-:Y:S01]  /*1fa0*/  DFMA R34, R38, R34, UR6 ;  /* 0x0000000626227e2b */ /* 0x000fe20008000022 */
[----:B------:R-:W-:Y:S01]  /*1fb0*/  UMOV UR6, 0x258a578b ;  /* 0x258a578b00067882 */ /* 0x000fe20000000000 */
[----:B------:R-:W-:Y:S01]  /*1fc0*/  UMOV UR7, 0x3f3c71c7 ;  /* 0x3f3c71c700077882 */ /* 0x000fe20000000000 */
[----:B------:R-:W-:-:S05]  /*1fd0*/  DADD R30, R30, R30 ;  /* 0x000000001e1e7229 */ /* 0x000fca000000001e */
[----:B------:R-:W-:Y:S01]  /*1fe0*/  DFMA R34, R38, R34, UR6 ;  /* 0x0000000626227e2b */ /* 0x000fe20008000022 */
[----:B------:R-:W-:Y:S01]  /*1ff0*/  UMOV UR6, 0x9242b910 ;  /* 0x9242b91000067882 */ /* 0x000fe20000000000 */
[----:B------:R-:W-:Y:S01]  /*2000*/  UMOV UR7, 0x3f624924 ;  /* 0x3f62492400077882 */ /* 0x000fe20000000000 */
[----:B------:R-:W-:-:S05]  /*2010*/  DFMA R30, R28, -R26, R30 ;  /* 0x8000001a1c1e722b */ /* 0x000fca000000001e */
[----:B------:R-:W-:Y:S01]  /*2020*/  DFMA R34, R38, R34, UR6 ;  /* 0x0000000626227e2b */ /* 0x000fe20008000022 */
[----:B------:R-:W-:Y:S01]  /*2030*/  UMOV UR6, 0x99999dfb ;  /* 0x99999dfb00067882 */ /* 0x000fe20000000000 */
[----:B------:R-:W-:Y:S01]  /*2040*/  UMOV UR7, 0x3f899999 ;  /* 0x3f89999900077882 */ /* 0x000fe20000000000 */
[----:B------:R-:W-:-:S05]  /*2050*/  DMUL R30, R32, R30 ;  /* 0x0000001e201e7228 */ /* 0x000fca0000000000 */
[----:B------:R-:W-:Y:S01]  /*2060*/  DFMA R34, R38, R34, UR6 ;  /* 0x0000000626227e2b */ /* 0x000fe20008000022 */
[----:B------:R-:W-:Y:S01]  /*2070*/  UMOV UR6, 0x55555555 ;  /* 0x5555555500067882 */ /* 0x000fe20000000000 */
[----:B------:R-:W-:-:S03]  /*2080*/  UMOV UR7, 0x3fb55555 ;  /* 0x3fb5555500077882 */ /* 0x000fc60000000000 */
[----:B------:R-:W-:Y:S02]  /*2090*/  VIADD R37, R31, 0x100000 ;  /* 0x001000001f257836 */ /* 0x000fe40000000000 */
[----:B------:R-:W-:Y:S01]  /*20a0*/  IMAD.MOV.U32 R36, RZ, RZ, R30 ;  /* 0x000000ffff247224 */ /* 0x000fe200078e001e */
[----:B------:R-:W-:-:S08]  /*20b0*/  DFMA R28, R38, R34, UR6 ;  /* 0x00000006261c7e2b */ /* 0x000fd00008000022 */
[----:B------:R-:W-:Y:S01]  /*20c0*/  DADD R32, -R28, UR6 ;  /* 0x000000061c207e29 */ /* 0x000fe20008000100 */
[----:B------:R-:W-:Y:S01]  /*20d0*/  UMOV UR6, 0xb9e7b0 ;  /* 0x00b9e7b000067882 */ /* 0x000fe20000000000 */
[----:B------:R-:W-:-:S06]  /*20e0*/  UMOV UR7, 0x3c46a4cb ;  /* 0x3c46a4cb00077882 */ /* 0x000fcc0000000000 */
[----:B------:R-:W-:Y:S02]  /*20f0*/  DFMA R32, R38, R34, R32 ;  /* 0x000000222620722b */ /* 0x000fe40000000020 */
[----:B------:R-:W-:-:S06]  /*2100*/  DMUL R34, R26, R26 ;  /* 0x0000001a1a227228 */ /* 0x000fcc0000000000 */
[----:B------:R-:W-:Y:S01]  /*2110*/  DADD R32, R32, -UR6 ;  /* 0x8000000620207e29 */ /* 0x000fe20008000000 */
[----:B------:R-:W-:Y:S01]  /*2120*/  UMOV UR6, 0x80000000 ;  /* 0x8000000000067882 */ /* 0x000fe20000000000 */
[----:B------:R-:W-:Y:S01]  /*2130*/  DFMA R38, R26, R26, -R34 ;  /* 0x0000001a1a26722b */ /* 0x000fe20000000822 */
[----:B------:R-:W-:-:S07]  /*2140*/  UMOV UR7, 0x43300000 ;  /* 0x4330000000077882 */ /* 0x000fce0000000000 */
[C---:B------:R-:W-:Y:S02]  /*2150*/  DFMA R36, R26.reuse, R36, R38 ;  /* 0x000000241a24722b */ /* 0x040fe40000000026 */
[----:B------:R-:W-:-:S08]  /*2160*/  DMUL R38, R26, R34 ;  /* 0x000000221a267228 */ /* 0x000fd00000000000 */
[----:B------:R-:W-:-:S08]  /*2170*/  DFMA R40, R26, R34, -R38 ;  /* 0x000000221a28722b */ /* 0x000fd00000000826 */
[----:B------:R-:W-:Y:S02]  /*2180*/  DFMA R40, R30, R34, R40 ;  /* 0x000000221e28722b */ /* 0x000fe40000000028 */
[----:B------:R-:W-:-:S06]  /*2190*/  DADD R34, R28, R32 ;  /* 0x000000001c227229 */ /* 0x000fcc0000000020 */
[----:B------:R-:W-:Y:S02]  /*21a0*/  DFMA R36, R26, R36, R40 ;  /* 0x000000241a24722b */ /* 0x000fe40000000028 */
[----:B------:R-:W-:-:S08]  /*21b0*/  DADD R40, R28, -R34 ;  /* 0x000000001c287229 */ /* 0x000fd00000000822 */
[----:B------:R-:W-:Y:S02]  /*21c0*/  DADD R40, R32, R40 ;  /* 0x0000000020287229 */ /* 0x000fe40000000028 */
[----:B------:R-:W-:-:S08]  /*21d0*/  DMUL R32, R34, R38 ;  /* 0x0000002622207228 */ /* 0x000fd00000000000 */
[----:B------:R-:W-:-:S08]  /*21e0*/  DFMA R28, R34, R38, -R32 ;  /* 0x00000026221c722b */ /* 0x000fd00000000820 */
[----:B------:R-:W-:-:S08]  /*21f0*/  DFMA R28, R34, R36, R28 ;  /* 0x00000024221c722b */ /* 0x000fd0000000001c */
[----:B------:R-:W-:-:S08]  /*2200*/  DFMA R40, R40, R38, R28 ;  /* 0x000000262828722b */ /* 0x000fd0000000001c */
[----:B------:R-:W-:-:S08]  /*2210*/  DADD R34, R32, R40 ;  /* 0x0000000020227229 */ /* 0x000fd00000000028 */
[--C-:B------:R-:W-:Y:S02]  /*2220*/  DADD R28, R26, R34.reuse ;  /* 0x000000001a1c7229 */ /* 0x100fe40000000022 */
[----:B------:R-:W-:-:S06]  /*2230*/  DADD R32, R32, -R34 ;  /* 0x0000000020207229 */ /* 0x000fcc0000000822 */
[----:B------:R-:W-:Y:S02]  /*2240*/  DADD R26, R26, -R28 ;  /* 0x000000001a1a7229 */ /* 0x000fe4000000081c */
[----:B------:R-:W-:-:S06]  /*2250*/  DADD R32, R40, R32 ;  /* 0x0000000028207229 */ /* 0x000fcc0000000020 */
[----:B------:R-:W-:-:S08]  /*2260*/  DADD R26, R34, R26 ;  /* 0x00000000221a7229 */ /* 0x000fd0000000001a */
[----:B------:R-:W-:Y:S01]  /*2270*/  DADD R26, R32, R26 ;  /* 0x00000000201a7229 */ /* 0x000fe2000000001a */
[C---:B------:R-:W-:Y:S01]  /*2280*/  IADD3 R32, PT, PT, R45.reuse, -0x3ff, RZ ;  /* 0xfffffc012d207810 */ /* 0x040fe20007ffe0ff */
[----:B------:R-:W-:Y:S02]  /*2290*/  @P1 VIADD R32, R45, 0xfffffc02 ;  /* 0xfffffc022d201836 */ /* 0x000fe40000000000 */
[----:B------:R-:W-:-:S04]  /*22a0*/  IMAD.MOV.U32 R45, RZ, RZ, R43 ;  /* 0x000000ffff2d7224 */ /* 0x000fc800078e002b */
[----:B------:R-:W-:Y:S01]  /*22b0*/  DADD R34, R30, R26 ;  /* 0x000000001e227229 */ /* 0x000fe2000000001a */
[----:B------:R-:W-:Y:S01]  /*22c0*/  LOP3.LUT R26, R32, 0x80000000, RZ, 0x3c, !PT ;  /* 0x80000000201a7812 */ /* 0x000fe200078e3cff */
[----:B------:R-:W-:-:S06]  /*22d0*/  IMAD.MOV.U32 R27, RZ, RZ, 0x43300000 ;  /* 0x43300000ff1b7424 */ /* 0x000fcc00078e00ff */
[----:B------:R-:W-:Y:S02]  /*22e0*/  DADD R30, R28, R34 ;  /* 0x000000001c1e7229 */ /* 0x000fe40000000022 */
[----:B------:R-:W-:Y:S01]  /*22f0*/  DADD R26, R26, -UR6 ;  /* 0x800000061a1a7e29 */ /* 0x000fe20008000000 */
[----:B------:R-:W-:Y:S01]  /*2300*/  UMOV UR6, 0xfefa39ef ;  /* 0xfefa39ef00067882 */ /* 0x000fe20000000000 */
[----:B------:R-:W-:-:S04]  /*2310*/  UMOV UR7, 0x3fe62e42 ;  /* 0x3fe62e4200077882 */ /* 0x000fc80000000000 */
[--C-:B------:R-:W-:Y:S02]  /*2320*/  DADD R36, R28, -R30.reuse ;  /* 0x000000001c247229 */ /* 0x100fe4000000081e */
[----:B------:R-:W-:-:S06]  /*2330*/  DFMA R32, R26, UR6, R30 ;  /* 0x000000061a207c2b */ /* 0x000fcc000800001e */
[----:B------:R-:W-:Y:S02]  /*2340*/  DADD R36, R34, R36 ;  /* 0x0000000022247229 */ /* 0x000fe40000000024 */
[----:B------:R-:W-:Y:S01]  /*2350*/  DFMA R28, R26, -UR6, R32 ;  /* 0x800000061a1c7c2b */ /* 0x000fe20008000020 */
[----:B------:R-:W-:Y:S01]  /*2360*/  LOP3.LUT R35, R45, 0xff0fffff, RZ, 0xc0, !PT ;  /* 0xff0fffff2d237812 */ /* 0x000fe200078ec0ff */
[----:B------:R-:W-:-:S06]  /*2370*/  IMAD.MOV.U32 R34, RZ, RZ, R44 ;  /* 0x000000ffff227224 */ /* 0x000fcc00078e002c */
[----:B------:R-:W-:-:S08]  /*2380*/  DADD R28, -R30, R28 ;  /* 0x000000001e1c7229 */ /* 0x000fd0000000011c */
[----:B------:R-:W-:-:S08]  /*2390*/  DADD R28, R36, -R28 ;  /* 0x00000000241c7229 */ /* 0x000fd0000000081c */
[----:B------:R-:W-:Y:S01]  /*23a0*/  DFMA R26, R26, UR8, R28 ;  /* 0x000000081a1a7c2b */ /* 0x000fe2000800001c */
[----:B------:R-:W-:-:S05]  /*23b0*/  IMAD.SHL.U32 R28, R45, 0x2, RZ ;  /* 0x000000022d1c7824 */ /* 0x000fca00078e00ff */
[----:B------:R-:W-:Y:S02]  /*23c0*/  ISETP.GT.U32.AND P0, PT, R28, -0x2000001, PT ;  /* 0xfdffffff1c00780c */ /* 0x000fe40003f04070 */
[----:B------:R-:W-:Y:S02]  /*23d0*/  DADD R30, R32, R26 ;  /* 0x00000000201e7229 */ /* 0x000fe4000000001a */
[----:B------:R-:W-:-:S06]  /*23e0*/  SEL R35, R35, R45, P0 ;  /* 0x0000002d23237207 */ /* 0x000fcc0000000000 */
[----:B------:R-:W-:Y:S02]  /*23f0*/  DADD R32, R32, -R30 ;  /* 0x0000000020207229 */ /* 0x000fe4000000081e */
[----:B------:R-:W-:-:S06]  /*2400*/  DMUL R28, R30, R34 ;  /* 0x000000221e1c7228 */ /* 0x000fcc0000000000 */
[----:B------:R-:W-:Y:S02]  /*2410*/  DADD R32, R26, R32 ;  /* 0x000000001a207229 */ /* 0x000fe40000000020 */
[----:B------:R-:W-:Y:S01]  /*2420*/  DFMA R30, R30, R34, -R28 ;  /* 0x000000221e1e722b */ /* 0x000fe2000000081c */
[----:B------:R-:W-:Y:S01]  /*2430*/  MOV R26, 0x652b82fe ;  /* 0x652b82fe001a7802 */ /* 0x000fe20000000f00 */
[----:B------:R-:W-:-:S06]  /*2440*/  IMAD.MOV.U32 R27, RZ, RZ, 0x3ff71547 ;  /* 0x3ff71547ff1b7424 */ /* 0x000fcc00078e00ff */
[----:B------:R-:W-:-:S08]  /*2450*/  DFMA R34, R32, R34, R30 ;  /* 0x000000222022722b */ /* 0x000fd0000000001e */
[----:B------:R-:W-:-:S08]  /*2460*/  DADD R30, R28, R34 ;  /* 0x000000001c1e7229 */ /* 0x000fd00000000022 */
[----:B------:R-:W-:Y:S02]  /*2470*/  DFMA R26, R30, R26, 6.75539944105574400000e+15 ;  /* 0x433800001e1a742b */ /* 0x000fe4000000001a */
[----:B------:R-:W-:Y:S01]  /*2480*/  FSETP.GEU.AND P0, PT, |R31|, 4.1917929649353027344, PT ;  /* 0x4086232b1f00780b */ /* 0x000fe20003f0e200 */
[----:B------:R-:W-:-:S05]  /*2490*/  DADD R28, R28, -R30 ;  /* 0x000000001c1c7229 */ /* 0x000fca000000081e */
[----:B------:R-:W-:-:S03]  /*24a0*/  DADD R32, R26, -6.75539944105574400000e+15 ;  /* 0xc33800001a207429 */ /* 0x000fc60000000000 */
[----:B------:R-:W-:-:S05]  /*24b0*/  DADD R34, R34, R28 ;  /* 0x0000000022227229 */ /* 0x000fca000000001c */
[----:B------:R-:W-:Y:S01]  /*24c0*/  DFMA R36, R32, -UR6, R30 ;  /* 0x8000000620247c2b */ /* 0x000fe2000800001e */
[----:B------:R-:W-:Y:S01]  /*24d0*/  UMOV UR6, 0x3b39803f ;  /* 0x3b39803f00067882 */ /* 0x000fe20000000000 */
[----:B------:R-:W-:-:S06]  /*24e0*/  UMOV UR7, 0x3c7abc9e ;  /* 0x3c7abc9e00077882 */ /* 0x000fcc0000000000 */
[----:B------:R-:W-:Y:S01]  /*24f0*/  DFMA R32, R32, -UR6, R36 ;  /* 0x8000000620207c2b */ /* 0x000fe20008000024 */
[----:B------:R-:W-:Y:S01]  /*2500*/  UMOV UR6, 0x69ce2bdf ;  /* 0x69ce2bdf00067882 */ /* 0x000fe20000000000 */
[----:B------:R-:W-:Y:S01]  /*2510*/  IMAD.MOV.U32 R36, RZ, RZ, -0x35dec16 ;  /* 0xfca213eaff247424 */ /* 0x000fe200078e00ff */
[----:B------:R-:W-:Y:S01]  /*2520*/  UMOV UR7, 0x3e5ade15 ;  /* 0x3e5ade1500077882 */ /* 0x000fe20000000000 */
[----:B------:R-:W-:-:S06]  /*2530*/  IMAD.MOV.U32 R37, RZ, RZ, 0x3e928af3 ;  /* 0x3e928af3ff257424 */ /* 0x000fcc00078e00ff */
[----:B------:R-:W-:Y:S01]  /*2540*/  DFMA R36, R32, UR6, R36 ;  /* 0x0000000620247c2b */ /* 0x000fe20008000024 */
[----:B------:R-:W-:Y:S01]  /*2550*/  UMOV UR6, 0x62401315 ;  /* 0x6240131500067882 */ /* 0x000fe20000000000 */
[----:B------:R-:W-:-:S06]  /*2560*/  UMOV UR7, 0x3ec71dee ;  /* 0x3ec71dee00077882 */ /* 0x000fcc0000000000 */
[----:B------:R-:W-:Y:S01]  /*2570*/  DFMA R36, R32, R36, UR6 ;  /* 0x0000000620247e2b */ /* 0x000fe20008000024 */
        /* <DEDUP_REMOVED lines=20> */
[----:B------:R-:W-:-:S08]  /*26c0*/  DFMA R36, R32, R36, UR6 ;  /* 0x0000000620247e2b */ /* 0x000fd00008000024 */
[----:B------:R-:W-:-:S08]  /*26d0*/  DFMA R36, R32, R36, 1 ;  /* 0x3ff000002024742b */ /* 0x000fd00000000024 */
[----:B------:R-:W-:-:S10]  /*26e0*/  DFMA R32, R32, R36, 1 ;  /* 0x3ff000002020742b */ /* 0x000fd40000000024 */
[----:B------:R-:W-:Y:S02]  /*26f0*/  IMAD R29, R26, 0x100000, R33 ;  /* 0x001000001a1d7824 */ /* 0x000fe400078e0221 */
[----:B------:R-:W-:Y:S01]  /*2700*/  IMAD.MOV.U32 R28, RZ, RZ, R32 ;  /* 0x000000ffff1c7224 */ /* 0x000fe200078e0020 */
[----:B------:R-:W-:Y:S06]  /*2710*/  @!P0 BRA `(.L_x_92) ;  /* 0x0000000000308947 */ /* 0x000fec0003800000 */
[----:B------:R-:W-:Y:S01]  /*2720*/  FSETP.GEU.AND P1, PT, |R31|, 4.2275390625, PT ;  /* 0x408748001f00780b */ /* 0x000fe20003f2e200 */
[C---:B------:R-:W-:Y:S02]  /*2730*/  DADD R28, R30.reuse, +INF ;  /* 0x7ff000001e1c7429 */ /* 0x040fe40000000000 */
[----:B------:R-:W-:-:S08]  /*2740*/  DSETP.GEU.AND P0, PT, R30, RZ, PT ;  /* 0x000000ff1e00722a */ /* 0x000fd00003f0e000 */
[----:B------:R-:W-:Y:S02]  /*2750*/  FSEL R28, R28, RZ, P0 ;  /* 0x000000ff1c1c7208 */ /* 0x000fe40000000000 */
[----:B------:R-:W-:Y:S02]  /*2760*/  @!P1 LEA.HI R27, R26, R26, RZ, 0x1 ;  /* 0x0000001a1a1b9211 */ /* 0x000fe400078f08ff */
[----:B------:R-:W-:Y:S02]  /*2770*/  FSEL R29, R29, RZ, P0 ;  /* 0x000000ff1d1d7208 */ /* 0x000fe40000000000 */
[----:B------:R-:W-:-:S04]  /*2780*/  @!P1 SHF.R.S32.HI R27, RZ, 0x1, R27 ;  /* 0x00000001ff1b9819 */ /* 0x000fc8000001141b */
[----:B------:R-:W-:Y:S01]  /*2790*/  @!P1 IADD3 R26, PT, PT, R26, -R27, RZ ;  /* 0x8000001b1a1a9210 */ /* 0x000fe20007ffe0ff */
[----:B------:R-:W-:-:S03]  /*27a0*/  @!P1 IMAD R33, R27, 0x100000, R33 ;  /* 0x001000001b219824 */ /* 0x000fc600078e0221 */
[----:B------:R-:W-:Y:S01]  /*27b0*/  @!P1 LEA R27, R26, 0x3ff00000, 0x14 ;  /* 0x3ff000001a1b9811 */ /* 0x000fe200078ea0ff */
[----:B------:R-:W-:-:S06]  /*27c0*/  @!P1 IMAD.MOV.U32 R26, RZ, RZ, RZ ;  /* 0x000000ffff1a9224 */ /* 0x000fcc00078e00ff */
[----:B------:R-:W-:-:S11]  /*27d0*/  @!P1 DMUL R28, R32, R26 ;  /* 0x0000001a201c9228 */ /* 0x000fd60000000000 */
.L_x_92:
[----:B------:R-:W-:Y:S01]  /*27e0*/  DFMA R34, R34, R28, R28 ;  /* 0x0000001c2222722b */ /* 0x000fe2000000001c */
[----:B------:R-:W-:Y:S01]  /*27f0*/  IMAD.MOV.U32 R30, RZ, RZ, R0 ;  /* 0x000000ffff1e7224 */ /* 0x000fe200078e0000 */
[----:B------:R-:W-:Y:S01]  /*2800*/  DSETP.NEU.AND P0, PT, |R28|, +INF , PT ;  /* 0x7ff000001c00742a */ /* 0x000fe20003f0d200 */
[----:B------:R-:W-:-:S07]  /*2810*/  IMAD.MOV.U32 R31, RZ, RZ, 0x0 ;  /* 0x00000000ff1f7424 */ /* 0x000fce00078e00ff */
[----:B------:R-:W-:Y:S02]  /*2820*/  FSEL R26, R28, R34, !P0 ;  /* 0x000000221c1a7208 */ /* 0x000fe40004000000 */
[----:B------:R-:W-:Y:S01]  /*2830*/  FSEL R28, R29, R35, !P0 ;  /* 0x000000231d1c7208 */ /* 0x000fe20004000000 */
[----:B------:R-:W-:Y:S06]  /*2840*/  RET.REL.NODEC R30 `(_Z14calculateForcePiPdS0_S0_iiS0_S0_S0_S0_) ;  /* 0xffffffd41eec7950 */ /* 0x000fec0003c3ffff */
.L_x_93:
        /* <DEDUP_REMOVED lines=11> */
.L_x_106:


//--------------------- .text._Z17calculateMovementPdS_S_S_S_S_S_i --------------------------
	.section	.text._Z17calculateMovementPdS_S_S_S_S_S_i,"ax",@progbits
	.align	128
        .global         _Z17calculateMovementPdS_S_S_S_S_S_i
        .type           _Z17calculateMovementPdS_S_S_S_S_S_i,@function
        .size           _Z17calculateMovementPdS_S_S_S_S_S_i,(.L_x_107 - _Z17calculateMovementPdS_S_S_S_S_S_i)
        .other          _Z17calculateMovementPdS_S_S_S_S_S_i,@"STO_CUDA_ENTRY STV_DEFAULT"
_Z17calculateMovementPdS_S_S_S_S_S_i:
.text._Z17calculateMovementPdS_S_S_S_S_S_i:
        /* <DEDUP_REMOVED lines=9> */
[----:B------:R-:W1:Y:S07]  /*0090*/  LDCU.64 UR4, c[0x0][0x358] ;  /* 0x00006b00ff0477ac */ /* 0x000e6e0008000a00 */
[----:B------:R-:W2:Y:S08]  /*00a0*/  LDC.64 R8, c[0x0][0x380] ;  /* 0x0000e000ff087b82 */ /* 0x000eb00000000a00 */
[----:B------:R-:W3:Y:S01]  /*00b0*/  LDC.64 R12, c[0x0][0x3b0] ;  /* 0x0000ec00ff0c7b82 */ /* 0x000ee20000000a00 */
[----:B0-----:R-:W-:-:S07]  /*00c0*/  IMAD.WIDE R2, R0, 0x8, R2 ;  /* 0x0000000800027825 */ /* 0x001fce00078e0202 */
[----:B------:R-:W0:Y:S01]  /*00d0*/  LDC.64 R14, c[0x0][0x388] ;  /* 0x0000e200ff0e7b82 */ /* 0x000e220000000a00 */
[----:B-1----:R-:W4:Y:S01]  /*00e0*/  LDG.E.64 R4, desc[UR4][R2.64] ;  /* 0x0000000402047981 */ /* 0x002f22000c1e1b00 */
[----:B--2---:R-:W-:-:S06]  /*00f0*/  IMAD.WIDE R8, R0, 0x8, R8 ;  /* 0x0000000800087825 */ /* 0x004fcc00078e0208 */
[----:B------:R-:W1:Y:S01]  /*0100*/  LDC.64 R16, c[0x0][0x390] ;  /* 0x0000e400ff107b82 */ /* 0x000e620000000a00 */
[----:B------:R-:W4:Y:S02]  /*0110*/  LDG.E.64 R6, desc[UR4][R8.64] ;  /* 0x0000000408067981 */ /* 0x000f24000c1e1b00 */
[----:B----4-:R-:W-:Y:S01]  /*0120*/  DADD R10, R4, R6 ;  /* 0x00000000040a7229 */ /* 0x010fe20000000006 */
[----:B---3--:R-:W-:-:S04]  /*0130*/  IMAD.WIDE R4, R0, 0x8, R12 ;  /* 0x0000000800047825 */ /* 0x008fc800078e020c */
[C---:B0-----:R-:W-:Y:S02]  /*0140*/  IMAD.WIDE R12, R0.reuse, 0x8, R14 ;  /* 0x00000008000c7825 */ /* 0x041fe400078e020e */
[----:B------:R0:W-:Y:S04]  /*0150*/  STG.E.64 desc[UR4][R8.64], R10 ;  /* 0x0000000a08007986 */ /* 0x0001e8000c101b04 */
[----:B------:R-:W2:Y:S04]  /*0160*/  LDG.E.64 R6, desc[UR4][R4.64] ;  /* 0x0000000404067981 */ /* 0x000ea8000c1e1b00 */
[----:B------:R-:W2:Y:S02]  /*0170*/  LDG.E.64 R14, desc[UR4][R12.64] ;  /* 0x000000040c0e7981 */ /* 0x000ea4000c1e1b00 */
[----:B--2---:R-:W-:Y:S01]  /*0180*/  DADD R14, R6, R14 ;  /* 0x00000000060e7229 */ /* 0x004fe2000000000e */
[----:B-1----:R-:W-:-:S06]  /*0190*/  IMAD.WIDE R6, R0, 0x8, R16 ;  /* 0x0000000800067825 */ /* 0x002fcc00078e0210 */
[----:B------:R1:W-:Y:S04]  /*01a0*/  STG.E.64 desc[UR4][R12.64], R14 ;  /* 0x0000000e0c007986 */ /* 0x0003e8000c101b04 */
[----:B------:R-:W2:Y:S01]  /*01b0*/  LDG.E.64 R16, desc[UR4][R6.64] ;  /* 0x0000000406107981 */ /* 0x000ea2000c1e1b00 */
[----:B------:R-:W-:Y:S01]  /*01c0*/  BSSY.RECONVERGENT B0, `(.L_x_94) ;  /* 0x000000e000007945 */ /* 0x000fe20003800200 */
[----:B--2---:R-:W2:Y:S01]  /*01d0*/  MUFU.RCP64H R19, R17 ;  /* 0x0000001100137308 */ /* 0x004ea20000001800 */
[----:B------:R-:W-:-:S06]  /*01e0*/  VIADD R18, R17, 0x300402 ;  /* 0x0030040211127836 */ /* 0x000fcc0000000000 */
[----:B--2---:R-:W-:-:S08]  /*01f0*/  DFMA R20, -R16, R18, 1 ;  /* 0x3ff000001014742b */ /* 0x004fd00000000112 */
[----:B------:R-:W-:Y:S01]  /*0200*/  DFMA R20, R20, R20, R20 ;  /* 0x000000141414722b */ /* 0x000fe20000000014 */
[----:B------:R-:W-:-:S07]  /*0210*/  FSETP.GEU.AND P0, PT, |R18|, 5.8789094863358348022e-39, PT ;  /* 0x004004021200780b */ /* 0x000fce0003f0e200 */
[----:B------:R-:W-:-:S08]  /*0220*/  DFMA R20, R18, R20, R18 ;  /* 0x000000141214722b */ /* 0x000fd00000000012 */
[----:B0-----:R-:W-:-:S08]  /*0230*/  DFMA R8, -R16, R20, 1 ;  /* 0x3ff000001008742b */ /* 0x001fd00000000114 */
[----:B------:R-:W-:Y:S01]  /*0240*/  DFMA R8, R20, R8, R20 ;  /* 0x000000081408722b */ /* 0x000fe20000000014 */
[----:B-1----:R-:W-:Y:S10]  /*0250*/  @P0 BRA `(.L_x_95) ;  /* 0x0000000000100947 */ /* 0x002ff40003800000 */
[----:B------:R-:W-:Y:S02]  /*0260*/  LOP3.LUT R8, R17, 0x7fffffff, RZ, 0xc0, !PT ;  /* 0x7fffffff11087812 */ /* 0x000fe400078ec0ff */
[----:B------:R-:W-:-:S03]  /*0270*/  MOV R10, 0x2a0 ;  /* 0x000002a0000a7802 */ /* 0x000fc60000000f00 */
[----:B------:R-:W-:-:S07]  /*0280*/  VIADD R14, R8, 0xfff00000 ;  /* 0xfff00000080e7836 */ /* 0x000fce0000000000 */
[----:B------:R-:W-:Y:S05]  /*0290*/  CALL.REL.NOINC `($__internal_3_$__cuda_sm20_dblrcp_rn_slowpath_v3) ;  /* 0x0000000000887944 */ /* 0x000fea0003c00000 */
.L_x_95:
[----:B------:R-:W-:Y:S05]  /*02a0*/  BSYNC.RECONVERGENT B0 ;  /* 0x0000000000007941 */ /* 0x000fea0003800200 */
.L_x_94:
[----:B------:R-:W0:Y:S01]  /*02b0*/  LDC.64 R10, c[0x0][0x398] ;  /* 0x0000e600ff0a7b82 */ /* 0x000e220000000a00 */
[----:B------:R-:W2:Y:S01]  /*02c0*/  LDG.E.64 R12, desc[UR4][R2.64] ;  /* 0x00000004020c7981 */ /* 0x000ea2000c1e1b00 */
[----:B0-----:R-:W-:-:S06]  /*02d0*/  IMAD.WIDE R10, R0, 0x8, R10 ;  /* 0x00000008000a7825 */ /* 0x001fcc00078e020a */
[----:B------:R-:W2:Y:S02]  /*02e0*/  LDG.E.64 R10, desc[UR4][R10.64] ;  /* 0x000000040a0a7981 */ /* 0x000ea4000c1e1b00 */
[----:B--2---:R-:W-:-:S07]  /*02f0*/  DFMA R8, R10, R8, R12 ;  /* 0x000000080a08722b */ /* 0x004fce000000000c */
[----:B------:R0:W-:Y:S04]  /*0300*/  STG.E.64 desc[UR4][R2.64], R8 ;  /* 0x0000000802007986 */ /* 0x0001e8000c101b04 */
[----:B------:R-:W2:Y:S01]  /*0310*/  LDG.E.64 R6, desc[UR4][R6.64] ;  /* 0x0000000406067981 */ /* 0x000ea2000c1e1b00 */
[----:B------:R-:W-:Y:S01]  /*0320*/  BSSY.RECONVERGENT B0, `(.L_x_96) ;  /* 0x0000012000007945 */ /* 0x000fe20003800200 */
[----:B--2---:R-:W1:Y:S01]  /*0330*/  MUFU.RCP64H R13, R7 ;  /* 0x00000007000d7308 */ /* 0x004e620000001800 */
[----:B------:R-:W-:-:S06]  /*0340*/  IADD3 R12, PT, PT, R7, 0x300402, RZ ;  /* 0x00300402070c7810 */ /* 0x000fcc0007ffe0ff */
[----:B-1----:R-:W-:-:S08]  /*0350*/  DFMA R14, -R6, R12, 1 ;  /* 0x3ff00000060e742b */ /* 0x002fd0000000010c */
[----:B------:R-:W-:Y:S01]  /*0360*/  DFMA R14, R14, R14, R14 ;  /* 0x0000000e0e0e722b */ /* 0x000fe2000000000e */
[----:B------:R-:W-:-:S07]  /*0370*/  FSETP.GEU.AND P0, PT, |R12|, 5.8789094863358348022e-39, PT ;  /* 0x004004020c00780b */ /* 0x000fce0003f0e200 */
[----:B------:R-:W-:-:S08]  /*0380*/  DFMA R14, R12, R14, R12 ;  /* 0x0000000e0c0e722b */ /* 0x000fd0000000000c */
[----:B------:R-:W-:-:S08]  /*0390*/  DFMA R16, -R6, R14, 1 ;  /* 0x3ff000000610742b */ /* 0x000fd0000000010e */
[----:B------:R-:W-:Y:S01]  /*03a0*/  DFMA R14, R14, R16, R14 ;  /* 0x000000100e0e722b */ /* 0x000fe2000000000e */
[----:B0-----:R-:W-:Y:S10]  /*03b0*/  @P0 BRA `(.L_x_97) ;  /* 0x0000000000200947 */ /* 0x001ff40003800000 */
[----:B------:R-:W-:Y:S01]  /*03c0*/  LOP3.LUT R2, R7, 0x7fffffff, RZ, 0xc0, !PT ;  /* 0x7fffffff07027812 */ /* 0x000fe200078ec0ff */
[----:B------:R-:W-:Y:S01]  /*03d0*/  IMAD.MOV.U32 R16, RZ, RZ, R6 ;  /* 0x000000ffff107224 */ /* 0x000fe200078e0006 */
[----:B------:R-:W-:Y:S02]  /*03e0*/  MOV R17, R7 ;  /* 0x0000000700117202 */ /* 0x000fe40000000f00 */
[----:B------:R-:W-:Y:S01]  /*03f0*/  MOV R10, 0x420 ;  /* 0x00000420000a7802 */ /* 0x000fe20000000f00 */
[----:B------:R-:W-:-:S07]  /*0400*/  VIADD R14, R2, 0xfff00000 ;  /* 0xfff00000020e7836 */ /* 0x000fce0000000000 */
[----:B------:R-:W-:Y:S05]  /*0410*/  CALL.REL.NOINC `($__internal_3_$__cuda_sm20_dblrcp_rn_slowpath_v3) ;  /* 0x0000000000287944 */ /* 0x000fea0003c00000 */
[----:B------:R-:W-:Y:S01]  /*0420*/  MOV R14, R8 ;  /* 0x00000008000e7202 */ /* 0x000fe20000000f00 */
[----:B------:R-:W-:-:S07]  /*0430*/  IMAD.MOV.U32 R15, RZ, RZ, R9 ;  /* 0x000000ffff0f7224 */ /* 0x000fce00078e0009 */
.L_x_97:
[----:B------:R-:W-:Y:S05]  /*0440*/  BSYNC.RECONVERGENT B0 ;  /* 0x0000000000007941 */ /* 0x000fea0003800200 */
.L_x_96:
[----:B------:R-:W0:Y:S01]  /*0450*/  LDC.64 R2, c[0x0][0x3a0] ;  /* 0x0000e800ff027b82 */ /* 0x000e220000000a00 */
[----:B------:R-:W2:Y:S01]  /*0460*/  LDG.E.64 R6, desc[UR4][R4.64] ;  /* 0x0000000404067981 */ /* 0x000ea2000c1e1b00 */
[----:B0-----:R-:W-:-:S06]  /*0470*/  IMAD.WIDE R2, R0, 0x8, R2 ;  /* 0x0000000800027825 */ /* 0x001fcc00078e0202 */
[----:B------:R-:W2:Y:S02]  /*0480*/  LDG.E.64 R2, desc[UR4][R2.64] ;  /* 0x0000000402027981 */ /* 0x000ea4000c1e1b00 */
[----:B--2---:R-:W-:-:S07]  /*0490*/  DFMA R6, R2, R14, R6 ;  /* 0x0000000e0206722b */ /* 0x004fce0000000006 */
[----:B------:R-:W-:Y:S01]  /*04a0*/  STG.E.64 desc[UR4][R4.64], R6 ;  /* 0x0000000604007986 */ /* 0x000fe2000c101b04 */
[----:B------:R-:W-:Y:S05]  /*04b0*/  EXIT ;  /* 0x000000000000794d */ /* 0x000fea0003800000 */
        .weak           $__internal_3_$__cuda_sm20_dblrcp_rn_slowpath_v3
        .type           $__internal_3_$__cuda_sm20_dblrcp_rn_slowpath_v3,@function
        .size           $__internal_3_$__cuda_sm20_dblrcp_rn_slowpath_v3,(.L_x_107 - $__internal_3_$__cuda_sm20_dblrcp_rn_slowpath_v3)
$__internal_3_$__cuda_sm20_dblrcp_rn_slowpath_v3:
[----:B------:R-:W-:Y:S01]  /*04c0*/  MOV R8, R16 ;  /* 0x0000001000087202 */ /* 0x000fe20000000f00 */
[----:B------:R-:W-:Y:S01]  /*04d0*/  IMAD.MOV.U32 R9, RZ, RZ, R17 ;  /* 0x000000ffff097224 */ /* 0x000fe200078e0011 */
[----:B------:R-:W-:Y:S05]  /*04e0*/  BSSY.RECONVERGENT B1, `(.L_x_98) ;  /* 0x0000024000017945 */ /* 0x000fea0003800200 */
[----:B------:R-:W-:-:S14]  /*04f0*/  DSETP.GTU.AND P0, PT, |R8|, +INF , PT ;  /* 0x7ff000000800742a */ /* 0x000fdc0003f0c200 */
[----:B------:R-:W-:Y:S05]  /*0500*/  @P0 BRA `(.L_x_99) ;  /* 0x00000000007c0947 */ /* 0x000fea0003800000 */
[----:B------:R-:W-:-:S04]  /*0510*/  LOP3.LUT R15, R17, 0x7fffffff, RZ, 0xc0, !PT ;  /* 0x7fffffff110f7812 */ /* 0x000fc800078ec0ff */
[----:B------:R-:W-:-:S04]  /*0520*/  IADD3 R11, PT, PT, R15, -0x1, RZ ;  /* 0xffffffff0f0b7810 */ /* 0x000fc80007ffe0ff */
[----:B------:R-:W-:-:S13]  /*0530*/  ISETP.GE.U32.AND P0, PT, R11, 0x7fefffff, PT ;  /* 0x7fefffff0b00780c */ /* 0x000fda0003f06070 */
[----:B------:R-:W-:Y:S01]  /*0540*/  @P0 LOP3.LUT R13, R9, 0x7ff00000, RZ, 0x3c, !PT ;  /* 0x7ff00000090d0812 */ /* 0x000fe200078e3cff */
[----:B------:R-:W-:Y:S01]  /*0550*/  @P0 IMAD.MOV.U32 R12, RZ, RZ, RZ ;  /* 0x000000ffff0c0224 */ /* 0x000fe200078e00ff */
[----:B------:R-:W-:Y:S06]  /*0560*/  @P0 BRA `(.L_x_100) ;  /* 0x00000000006c0947 */ /* 0x000fec0003800000 */
[----:B------:R-:W-:-:S13]  /*0570*/  ISETP.GE.U32.AND P0, PT, R15, 0x1000001, PT ;  /* 0x010000010f00780c */ /* 0x000fda0003f06070 */
[----:B------:R-:W-:Y:S05]  /*0580*/  @!P0 BRA `(.L_x_101) ;  /* 0x0000000000348947 */ /* 0x000fea0003800000 */
[----:B------:R-:W-:Y:S01]  /*0590*/  IADD3 R13, PT, PT, R9, -0x3fe00000, RZ ;  /* 0xc0200000090d7810 */ /* 0x000fe20007ffe0ff */
[----:B------:R-:W-:-:S03]  /*05a0*/  IMAD.MOV.U32 R12, RZ, RZ, R8 ;  /* 0x000000ffff0c7224 */ /* 0x000fc600078e0008 */
[----:B------:R-:W0:Y:S03]  /*05b0*/  MUFU.RCP64H R15, R13 ;  /* 0x0000000d000f7308 */ /* 0x000e260000001800 */
[----:B0-----:R-:W-:-:S08]  /*05c0*/  DFMA R16, -R12, R14, 1 ;  /* 0x3ff000000c10742b */ /* 0x001fd0000000010e */
[----:B------:R-:W-:-:S08]  /*05d0*/  DFMA R16, R16, R16, R16 ;  /* 0x000000101010722b */ /* 0x000fd00000000010 */
[----:B------:R-:W-:-:S08]  /*05e0*/  DFMA R16, R14, R16, R14 ;  /* 0x000000100e10722b */ /* 0x000fd0000000000e */
[----:B------:R-:W-:-:S08]  /*05f0*/  DFMA R14, -R12, R16, 1 ;  /* 0x3ff000000c0e742b */ /* 0x000fd00000000110 */
[----:B------:R-:W-:-:S08]  /*0600*/  DFMA R14, R16, R14, R16 ;  /* 0x0000000e100e722b */ /* 0x000fd00000000010 */
[----:B------:R-:W-:-:S08]  /*0610*/  DMUL R14, R14, 2.2250738585072013831e-308 ;  /* 0x001000000e0e7828 */ /* 0x000fd00000000000 */
[----:B------:R-:W-:-:S08]  /*0620*/  DFMA R8, -R8, R14, 1 ;  /* 0x3ff000000808742b */ /* 0x000fd0000000010e */
[----:B------:R-:W-:-:S08]  /*0630*/  DFMA R8, R8, R8, R8 ;  /* 0x000000080808722b */ /* 0x000fd00000000008 */
[----:B------:R-:W-:Y:S01]  /*0640*/  DFMA R12, R14, R8, R14 ;  /* 0x000000080e0c722b */ /* 0x000fe2000000000e */
[----:B------:R-:W-:Y:S10]  /*0650*/  BRA `(.L_x_100) ;  /* 0x0000000000307947 */ /* 0x000ff40003800000 */
.L_x_101:
[----:B------:R-:W-:Y:S01]  /*0660*/  DMUL R8, R8, 8.11296384146066816958e+31 ;  /* 0x4690000008087828 */ /* 0x000fe20000000000 */
[----:B------:R-:W-:-:S05]  /*0670*/  MOV R12, R14 ;  /* 0x0000000e000c7202 */ /* 0x000fca0000000f00 */
[----:B------:R-:W0:Y:S02]  /*0680*/  MUFU.RCP64H R13, R9 ;  /* 0x00000009000d7308 */ /* 0x000e240000001800 */
[----:B0-----:R-:W-:-:S08]  /*0690*/  DFMA R14, -R8, R12, 1 ;  /* 0x3ff00000080e742b */ /* 0x001fd0000000010c */
[----:B------:R-:W-:-:S08]  /*06a0*/  DFMA R14, R14, R14, R14 ;  /* 0x0000000e0e0e722b */ /* 0x000fd0000000000e */
[----:B------:R-:W-:-:S08]  /*06b0*/  DFMA R14, R12, R14, R12 ;  /* 0x0000000e0c0e722b */ /* 0x000fd0000000000c */
[----:B------:R-:W-:-:S08]  /*06c0*/  DFMA R12, -R8, R14, 1 ;  /* 0x3ff00000080c742b */ /* 0x000fd0000000010e */
[----:B------:R-:W-:-:S08]  /*06d0*/  DFMA R12, R14, R12, R14 ;  /* 0x0000000c0e0c722b */ /* 0x000fd0000000000e */
[----:B------:R-:W-:Y:S01]  /*06e0*/  DMUL R12, R12, 8.11296384146066816958e+31 ;  /* 0x469000000c0c7828 */ /* 0x000fe20000000000 */
[----:B------:R-:W-:Y:S10]  /*06f0*/  BRA `(.L_x_100) ;  /* 0x0000000000087947 */ /* 0x000ff40003800000 */
.L_x_99:
[----:B------:R-:W-:Y:S01]  /*0700*/  LOP3.LUT R13, R9, 0x80000, RZ, 0xfc, !PT ;  /* 0x00080000090d7812 */ /* 0x000fe200078efcff */
[----:B------:R-:W-:-:S07]  /*0710*/  IMAD.MOV.U32 R12, RZ, RZ, R8 ;  /* 0x000000ffff0c7224 */ /* 0x000fce00078e0008 */
.L_x_100:
[----:B------:R-:W-:Y:S05]  /*0720*/  BSYNC.RECONVERGENT B1 ;  /* 0x0000000000017941 */ /* 0x000fea0003800200 */
.L_x_98:
[----:B------:R-:W-:Y:S01]  /*0730*/  HFMA2 R11, -RZ, RZ, 0, 0 ;  /* 0x00000000ff0b7431 */ /* 0x000fe200000001ff */
[----:B------:R-:W-:Y:S01]  /*0740*/  MOV R8, R12 ;  /* 0x0000000c00087202 */ /* 0x000fe20000000f00 */
[----:B------:R-:W-:Y:S02]  /*0750*/  IMAD.MOV.U32 R9, RZ, RZ, R13 ;  /* 0x000000ffff097224 */ /* 0x000fe400078e000d */
[----:B------:R-:W-:Y:S05]  /*0760*/  RET.REL.NODEC R10 `(_Z17calculateMovementPdS_S_S_S_S_S_i) ;  /* 0xfffffff80a247950 */ /* 0x000fea0003c3ffff */
.L_x_102:
        /* <DEDUP_REMOVED lines=9> */
.L_x_107:


//--------------------- .nv.global.init           --------------------------
	.section	.nv.global.init,"aw",@progbits
	.align	8
.nv.global.init:
	.type		G,@object
	.size		G,(blockSize - G)
G:
        /*0000*/ 	.byte	0x3e, 0x16, 0x2c, 0x22, 0x4c, 0x58, 0xd2, 0x3d
	.type		blockSize,@object
	.size		blockSize,(stackSize - blockSize)
blockSize:
        /*0008*/ 	.byte	0x00, 0x01, 0x00, 0x00
	.type		stackSize,@object
	.size		stackSize,(deltaTime - stackSize)
stackSize:
        /*000c*/ 	.byte	0x18, 0x00, 0x00, 0x00
	.type		deltaTime,@object
	.size		deltaTime,($str$1 - deltaTime)
deltaTime:
        /*0010*/ 	.byte	0x01, 0x00, 0x00, 0x00
	.type		$str$1,@object
	.size		$str$1,($str - $str$1)
$str$1:
        /*0014*/ 	.byte	0x0a, 0x4e, 0x6f, 0x6e, 0x20, 0x68, 0x6f, 0x20, 0x73, 0x70, 0x61, 0x7a, 0x69, 0x6f, 0x20, 0x64
        /*0024*/ 	.byte	0x69, 0x73, 0x70, 0x6f, 0x6e, 0x69, 0x62, 0x69, 0x6c, 0x65, 0x0a, 0x00
	.type		$str,@object
	.size		$str,(.L_8 - $str)
$str:
        /*0030*/ 	.byte	0x0a, 0x0a, 0x42, 0x6f, 0x75, 0x6e, 0x64, 0x69, 0x6e, 0x67, 0x20, 0x62, 0x6f, 0x78, 0x3a, 0x20
        /*0040*/ 	.byte	0x75, 0x70, 0x3a, 0x20, 0x25, 0x65, 0x2c, 0x64, 0x6f, 0x77, 0x6e, 0x3a, 0x20, 0x25, 0x65, 0x2c
        /*0050*/ 	.byte	0x6c, 0x65, 0x66, 0x74, 0x3a, 0x20, 0x25, 0x65, 0x2c, 0x72, 0x69, 0x67, 0x68, 0x74, 0x3a, 0x20
        /*0060*/ 	.byte	0x25, 0x65, 0x0a, 0x0a, 0x00
.L_8:


//--------------------- .nv.shared.reserved.0     --------------------------
	.section	.nv.shared.reserved.0,"aw",@nobits
	.weak		__nv_reservedSMEM_offset_0_alias
	.size		__nv_reservedSMEM_offset_0_alias, 0, 64
	.other		__nv_reservedSMEM_offset_0_alias,@"STO_CUDA_RESERVED_SHARED STV_DEFAULT"
__nv_reservedSMEM_offset_0_alias:
	.zero		0
	.zero		64


//--------------------- .nv.global                --------------------------
	.section	.nv.global,"aw",@nobits
	.align	8
.nv.global:
	.type		THETA,@object
	.size		THETA,(error - THETA)
THETA:
	.zero		8
	.type		error,@object
	.size		error,(h - error)
error:
	.zero		4
	.type		h,@object
	.size		h,(pPointer - h)
h:
	.zero		4
	.type		pPointer,@object
	.size		pPointer,(.L_4 - pPointer)
pPointer:
	.zero		4
.L_4:


//--------------------- .nv.shared._Z11boundingBoxPdS_iS_S_S_S_Pi --------------------------
	.section	.nv.shared._Z11boundingBoxPdS_iS_S_S_S_Pi,"aw",@nobits
	.sectionflags	@""
	.align	4
.nv.shared._Z11boundingBoxPdS_iS_S_S_S_Pi:
	.zero		5120


//--------------------- .nv.constant0._Z10resetArrayPdS_S_i --------------------------
	.section	.nv.constant0._Z10resetArrayPdS_S_i,"a",@progbits
	.sectionflags	@""
	.align	4
.nv.constant0._Z10resetArrayPdS_S_i:
	.zero		924


//--------------------- .nv.constant0._Z10checkErrorPi --------------------------
	.section	.nv.constant0._Z10checkErrorPi,"a",@progbits
	.sectionflags	@""
	.align	4
.nv.constant0._Z10checkErrorPi:
	.zero		904


//--------------------- .nv.constant0._Z4set0Pi   --------------------------
	.section	.nv.constant0._Z4set0Pi,"a",@progbits
	.sectionflags	@""
	.align	4
.nv.constant0._Z4set0Pi:
	.zero		904


//--------------------- .nv.constant0._Z10setPointeri --------------------------
	.section	.nv.constant0._Z10setPointeri,"a",@progbits
	.sectionflags	@""
	.align	4
.nv.constant0._Z10setPointeri:
	.zero		900


//--------------------- .nv.constant0._Z10createTreePdS_S_S_S_S_S_Piii --------------------------
	.section	.nv.constant0._Z10createTreePdS_S_S_S_S_S_Piii,"a",@progbits
	.sectionflags	@""
	.align	4
.nv.constant0._Z10createTreePdS_S_S_S_S_S_Piii:
	.zero		968


//--------------------- .nv.constant0._Z19calculateCenterMassPiPdS0_S0_d --------------------------
	.section	.nv.constant0._Z19calculateCenterMassPiPdS0_S0_d,"a",@progbits
	.sectionflags	@""
	.align	4
.nv.constant0._Z19calculateCenterMassPiPdS0_S0_d:
	.zero		936


//--------------------- .nv.constant0._Z19boundingBoxExpanderPdS_S_S_ --------------------------
	.section	.nv.constant0._Z19boundingBoxExpanderPdS_S_S_,"a",@progbits
	.sectionflags	@""
	.align	4
.nv.constant0._Z19boundingBoxExpanderPdS_S_S_:
	.zero		928


//--------------------- .nv.constant0._Z11boundingBoxPdS_iS_S_S_S_Pi --------------------------
	.section	.nv.constant0._Z11boundingBoxPdS_iS_S_S_S_Pi,"a",@progbits
	.sectionflags	@""
	.align	4
.nv.constant0._Z11boundingBoxPdS_iS_S_S_S_Pi:
	.zero		960


//--------------------- .nv.constant0._Z15initialPositionPdS_S_S_dd --------------------------
	.section	.nv.constant0._Z15initialPositionPdS_S_S_dd,"a",@progbits
	.sectionflags	@""
	.align	4
.nv.constant0._Z15initialPositionPdS_S_S_dd:
	.zero		944


//--------------------- .nv.constant0._Z14calculateForcePiPdS0_S0_iiS0_S0_S0_S0_ --------------------------
	.section	.nv.constant0._Z14calculateForcePiPdS0_S0_iiS0_S0_S0_S0_,"a",@progbits
	.sectionflags	@""
	.align	4
.nv.constant0._Z14calculateForcePiPdS0_S0_iiS0_S0_S0_S0_:
	.zero		968


//--------------------- .nv.constant0._Z17calculateMovementPdS_S_S_S_S_S_i --------------------------
	.section	.nv.constant0._Z17calculateMovementPdS_S_S_S_S_S_i,"a",@progbits
	.sectionflags	@""
	.align	4
.nv.constant0._Z17calculateMovementPdS_S_S_S_S_S_i:
	.zero		956


//--------------------- SYMBOLS --------------------------

	.type		.nv.reservedSmem.offset0,@object
	.size		.nv.reservedSmem.offset0,0x4
	.type		.nv.reservedSmem.cap,@object
	.size		.nv.reservedSmem.cap,0x4
	.type		vprintf,@function
